//
// Generated by NVIDIA NVVM Compiler
//
// Compiler Build ID: CL-36424714
// Cuda compilation tools, release 13.0, V13.0.88
// Based on NVVM 20.0.0
//

.version 9.0
.target sm_100
.address_size 64

	// .globl	_Z11warm_up_gpuv
.extern .func  (.param .b32 func_retval0) vprintf
(
	.param .b64 vprintf_param_0,
	.param .b64 vprintf_param_1
)
;
// _ZZ29matrix_multiplication_kernel2PfS_S_iiiE3s_A has been demoted
// _ZZ29matrix_multiplication_kernel2PfS_S_iiiE3s_B has been demoted
.global .align 1 .b8 $str[9] = {66, 32, 37, 100, 32, 37, 102, 10};

.visible .entry _Z11warm_up_gpuv()
{


	ret;

}
	// .globl	_Z29matrix_multiplication_kernel1PfS_S_iii
.visible .entry _Z29matrix_multiplication_kernel1PfS_S_iii(
	.param .u64 .ptr .align 1 _Z29matrix_multiplication_kernel1PfS_S_iii_param_0,
	.param .u64 .ptr .align 1 _Z29matrix_multiplication_kernel1PfS_S_iii_param_1,
	.param .u64 .ptr .align 1 _Z29matrix_multiplication_kernel1PfS_S_iii_param_2,
	.param .u32 _Z29matrix_multiplication_kernel1PfS_S_iii_param_3,
	.param .u32 _Z29matrix_multiplication_kernel1PfS_S_iii_param_4,
	.param .u32 _Z29matrix_multiplication_kernel1PfS_S_iii_param_5
)
{
	.reg .pred 	%p<10>;
	.reg .b32 	%r<40>;
	.reg .b32 	%f<55>;
	.reg .b64 	%rd<53>;

	ld.param.u64 	%rd8, [_Z29matrix_multiplication_kernel1PfS_S_iii_param_0];
	ld.param.u64 	%rd9, [_Z29matrix_multiplication_kernel1PfS_S_iii_param_1];
	ld.param.u64 	%rd7, [_Z29matrix_multiplication_kernel1PfS_S_iii_param_2];
	ld.param.u32 	%r17, [_Z29matrix_multiplication_kernel1PfS_S_iii_param_4];
	ld.param.u32 	%r18, [_Z29matrix_multiplication_kernel1PfS_S_iii_param_5];
	cvta.to.global.u64 	%rd1, %rd9;
	cvta.to.global.u64 	%rd2, %rd8;
	mov.u32 	%r19, %ctaid.x;
	mov.u32 	%r20, %ntid.x;
	mov.u32 	%r21, %tid.x;
	mad.lo.s32 	%r1, %r19, %r20, %r21;
	setp.lt.s32 	%p1, %r17, 1;
	@%p1 bra 	$L__BB1_12;
	mov.u32 	%r23, %tid.y;
	mov.u32 	%r24, %ntid.y;
	mov.u32 	%r25, %ctaid.y;
	mad.lo.s32 	%r26, %r25, %r24, %r23;
	cvta.to.global.u64 	%rd10, %rd7;
	mul.lo.s32 	%r2, %r17, %r26;
	mad.lo.s32 	%r27, %r18, %r26, %r1;
	mul.wide.s32 	%rd11, %r27, 4;
	add.s64 	%rd3, %rd10, %rd11;
	ld.global.f32 	%f52, [%rd3];
	and.b32  	%r3, %r17, 7;
	setp.lt.u32 	%p2, %r17, 8;
	mov.b32 	%r38, 0;
	@%p2 bra 	$L__BB1_4;
	and.b32  	%r38, %r17, 2147483640;
	neg.s32 	%r36, %r38;
	shl.b32 	%r6, %r18, 3;
	mul.wide.u32 	%rd12, %r2, 4;
	add.s64 	%rd13, %rd12, %rd2;
	add.s64 	%rd52, %rd13, 16;
	mul.wide.s32 	%rd16, %r18, 4;
	mov.u32 	%r35, %r1;
$L__BB1_3:
	.pragma "nounroll";
	ld.global.f32 	%f9, [%rd52+-16];
	mul.wide.s32 	%rd14, %r35, 4;
	add.s64 	%rd15, %rd1, %rd14;
	ld.global.f32 	%f10, [%rd15];
	fma.rn.f32 	%f11, %f9, %f10, %f52;
	st.global.f32 	[%rd3], %f11;
	ld.global.f32 	%f12, [%rd52+-12];
	add.s64 	%rd17, %rd15, %rd16;
	ld.global.f32 	%f13, [%rd17];
	fma.rn.f32 	%f14, %f12, %f13, %f11;
	st.global.f32 	[%rd3], %f14;
	ld.global.f32 	%f15, [%rd52+-8];
	add.s64 	%rd18, %rd17, %rd16;
	ld.global.f32 	%f16, [%rd18];
	fma.rn.f32 	%f17, %f15, %f16, %f14;
	st.global.f32 	[%rd3], %f17;
	ld.global.f32 	%f18, [%rd52+-4];
	add.s64 	%rd19, %rd18, %rd16;
	ld.global.f32 	%f19, [%rd19];
	fma.rn.f32 	%f20, %f18, %f19, %f17;
	st.global.f32 	[%rd3], %f20;
	ld.global.f32 	%f21, [%rd52];
	add.s64 	%rd20, %rd19, %rd16;
	ld.global.f32 	%f22, [%rd20];
	fma.rn.f32 	%f23, %f21, %f22, %f20;
	st.global.f32 	[%rd3], %f23;
	ld.global.f32 	%f24, [%rd52+4];
	add.s64 	%rd21, %rd20, %rd16;
	ld.global.f32 	%f25, [%rd21];
	fma.rn.f32 	%f26, %f24, %f25, %f23;
	st.global.f32 	[%rd3], %f26;
	ld.global.f32 	%f27, [%rd52+8];
	add.s64 	%rd22, %rd21, %rd16;
	ld.global.f32 	%f28, [%rd22];
	fma.rn.f32 	%f29, %f27, %f28, %f26;
	st.global.f32 	[%rd3], %f29;
	ld.global.f32 	%f30, [%rd52+12];
	add.s64 	%rd23, %rd22, %rd16;
	ld.global.f32 	%f31, [%rd23];
	fma.rn.f32 	%f52, %f30, %f31, %f29;
	st.global.f32 	[%rd3], %f52;
	add.s32 	%r36, %r36, 8;
	add.s32 	%r35, %r35, %r6;
	add.s64 	%rd52, %rd52, 32;
	setp.ne.s32 	%p3, %r36, 0;
	@%p3 bra 	$L__BB1_3;
$L__BB1_4:
	setp.eq.s32 	%p4, %r3, 0;
	@%p4 bra 	$L__BB1_12;
	and.b32  	%r12, %r17, 3;
	setp.lt.u32 	%p5, %r3, 4;
	@%p5 bra 	$L__BB1_7;
	add.s32 	%r28, %r38, %r2;
	mul.wide.u32 	%rd24, %r28, 4;
	add.s64 	%rd25, %rd2, %rd24;
	ld.global.f32 	%f32, [%rd25];
	mad.lo.s32 	%r29, %r38, %r18, %r1;
	mul.wide.s32 	%rd26, %r29, 4;
	add.s64 	%rd27, %rd1, %rd26;
	ld.global.f32 	%f33, [%rd27];
	fma.rn.f32 	%f34, %f32, %f33, %f52;
	st.global.f32 	[%rd3], %f34;
	cvt.u64.u32 	%rd28, %r2;
	cvt.u64.u32 	%rd29, %r38;
	add.s64 	%rd30, %rd29, %rd28;
	shl.b64 	%rd31, %rd30, 2;
	add.s64 	%rd32, %rd2, %rd31;
	ld.global.f32 	%f35, [%rd32+4];
	mul.wide.s32 	%rd33, %r18, 4;
	add.s64 	%rd34, %rd27, %rd33;
	ld.global.f32 	%f36, [%rd34];
	fma.rn.f32 	%f37, %f35, %f36, %f34;
	st.global.f32 	[%rd3], %f37;
	ld.global.f32 	%f38, [%rd32+8];
	add.s64 	%rd35, %rd34, %rd33;
	ld.global.f32 	%f39, [%rd35];
	fma.rn.f32 	%f40, %f38, %f39, %f37;
	st.global.f32 	[%rd3], %f40;
	ld.global.f32 	%f41, [%rd32+12];
	add.s64 	%rd36, %rd35, %rd33;
	ld.global.f32 	%f42, [%rd36];
	fma.rn.f32 	%f52, %f41, %f42, %f40;
	st.global.f32 	[%rd3], %f52;
	add.s32 	%r38, %r38, 4;
$L__BB1_7:
	setp.eq.s32 	%p6, %r12, 0;
	@%p6 bra 	$L__BB1_12;
	setp.eq.s32 	%p7, %r12, 1;
	@%p7 bra 	$L__BB1_10;
	add.s32 	%r30, %r38, %r2;
	mul.wide.u32 	%rd37, %r30, 4;
	add.s64 	%rd38, %rd2, %rd37;
	ld.global.f32 	%f43, [%rd38];
	mad.lo.s32 	%r31, %r38, %r18, %r1;
	mul.wide.s32 	%rd39, %r31, 4;
	add.s64 	%rd40, %rd1, %rd39;
	ld.global.f32 	%f44, [%rd40];
	fma.rn.f32 	%f45, %f43, %f44, %f52;
	st.global.f32 	[%rd3], %f45;
	cvt.u64.u32 	%rd41, %r2;
	cvt.u64.u32 	%rd42, %r38;
	add.s64 	%rd43, %rd42, %rd41;
	shl.b64 	%rd44, %rd43, 2;
	add.s64 	%rd45, %rd2, %rd44;
	ld.global.f32 	%f46, [%rd45+4];
	mul.wide.s32 	%rd46, %r18, 4;
	add.s64 	%rd47, %rd40, %rd46;
	ld.global.f32 	%f47, [%rd47];
	fma.rn.f32 	%f52, %f46, %f47, %f45;
	st.global.f32 	[%rd3], %f52;
	add.s32 	%r38, %r38, 2;
$L__BB1_10:
	and.b32  	%r32, %r17, 1;
	setp.eq.b32 	%p8, %r32, 1;
	not.pred 	%p9, %p8;
	@%p9 bra 	$L__BB1_12;
	add.s32 	%r33, %r38, %r2;
	mul.wide.u32 	%rd48, %r33, 4;
	add.s64 	%rd49, %rd2, %rd48;
	ld.global.f32 	%f48, [%rd49];
	mad.lo.s32 	%r34, %r38, %r18, %r1;
	mul.wide.s32 	%rd50, %r34, 4;
	add.s64 	%rd51, %rd1, %rd50;
	ld.global.f32 	%f49, [%rd51];
	fma.rn.f32 	%f50, %f48, %f49, %f52;
	st.global.f32 	[%rd3], %f50;
$L__BB1_12:
	ret;

}
	// .globl	_Z29matrix_multiplication_kernel2PfS_S_iii
.visible .entry _Z29matrix_multiplication_kernel2PfS_S_iii(
	.param .u64 .ptr .align 1 _Z29matrix_multiplication_kernel2PfS_S_iii_param_0,
	.param .u64 .ptr .align 1 _Z29matrix_multiplication_kernel2PfS_S_iii_param_1,
	.param .u64 .ptr .align 1 _Z29matrix_multiplication_kernel2PfS_S_iii_param_2,
	.param .u32 _Z29matrix_multiplication_kernel2PfS_S_iii_param_3,
	.param .u32 _Z29matrix_multiplication_kernel2PfS_S_iii_param_4,
	.param .u32 _Z29matrix_multiplication_kernel2PfS_S_iii_param_5
)
{
	.local .align 16 .b8 	__local_depot2[16];
	.reg .b64 	%SP;
	.reg .b64 	%SPL;
	.reg .pred 	%p<6>;
	.reg .b32 	%r<44>;
	.reg .b32 	%f<107>;
	.reg .b64 	%rd<18>;
	.reg .b64 	%fd<2>;
	// demoted variable
	.shared .align 4 .b8 _ZZ29matrix_multiplication_kernel2PfS_S_iiiE3s_A[4096];
	// demoted variable
	.shared .align 4 .b8 _ZZ29matrix_multiplication_kernel2PfS_S_iiiE3s_B[4096];
	mov.u64 	%SPL, __local_depot2;
	cvta.local.u64 	%SP, %SPL;
	ld.param.u64 	%rd7, [_Z29matrix_multiplication_kernel2PfS_S_iii_param_0];
	ld.param.u64 	%rd8, [_Z29matrix_multiplication_kernel2PfS_S_iii_param_1];
	ld.param.u64 	%rd9, [_Z29matrix_multiplication_kernel2PfS_S_iii_param_2];
	ld.param.u32 	%r18, [_Z29matrix_multiplication_kernel2PfS_S_iii_param_3];
	ld.param.u32 	%r19, [_Z29matrix_multiplication_kernel2PfS_S_iii_param_4];
	ld.param.u32 	%r20, [_Z29matrix_multiplication_kernel2PfS_S_iii_param_5];
	setp.lt.s32 	%p1, %r19, -30;
	@%p1 bra 	$L__BB2_9;
	add.u64 	%rd10, %SP, 0;
	add.u64 	%rd1, %SPL, 0;
	mov.u32 	%r21, %tid.y;
	mov.u32 	%r22, %ntid.y;
	mov.u32 	%r23, %ctaid.y;
	mad.lo.s32 	%r24, %r23, %r22, %r21;
	mov.u32 	%r25, %tid.x;
	mov.u32 	%r26, %ntid.x;
	mov.u32 	%r27, %ctaid.x;
	mad.lo.s32 	%r28, %r27, %r26, %r25;
	add.s32 	%r29, %r19, -1;
	shr.s32 	%r30, %r29, 31;
	shr.u32 	%r31, %r30, 27;
	add.s32 	%r32, %r29, %r31;
	shr.s32 	%r33, %r32, 5;
	neg.s32 	%r43, %r33;
	cvta.to.global.u64 	%rd11, %rd9;
	mul.lo.s32 	%r1, %r19, %r18;
	shl.b32 	%r34, %r21, 7;
	mov.u32 	%r35, _ZZ29matrix_multiplication_kernel2PfS_S_iiiE3s_A;
	add.s32 	%r2, %r35, %r34;
	shl.b32 	%r36, %r25, 2;
	add.s32 	%r3, %r2, %r36;
	or.b32  	%r4, %r24, %r28;
	mul.lo.s32 	%r5, %r20, %r19;
	mov.u32 	%r37, _ZZ29matrix_multiplication_kernel2PfS_S_iiiE3s_B;
	add.s32 	%r7, %r37, %r36;
	add.s32 	%r6, %r7, %r34;
	mad.lo.s32 	%r38, %r20, %r24, %r28;
	mul.wide.s32 	%rd12, %r38, 4;
	add.s64 	%rd2, %rd11, %rd12;
	mad.lo.s32 	%r42, %r19, %r24, %r25;
	mad.lo.s32 	%r41, %r21, %r20, %r28;
	shl.b32 	%r11, %r20, 5;
	cvta.to.global.u64 	%rd3, %rd7;
	cvta.to.global.u64 	%rd4, %rd8;
	mov.u64 	%rd15, $str;
$L__BB2_2:
	mul.wide.s32 	%rd13, %r42, 4;
	add.s64 	%rd5, %rd3, %rd13;
	setp.ge.s32 	%p2, %r42, %r1;
	mov.f32 	%f105, 0f00000000;
	@%p2 bra 	$L__BB2_4;
	ld.global.f32 	%f105, [%rd5];
$L__BB2_4:
	setp.ne.s32 	%p3, %r4, 0;
	st.shared.f32 	[%r3], %f105;
	mul.wide.s32 	%rd14, %r41, 4;
	add.s64 	%rd6, %rd4, %rd14;
	@%p3 bra 	$L__BB2_6;
	ld.global.f32 	%f6, [%rd6];
	cvt.f64.f32 	%fd1, %f6;
	st.local.u32 	[%rd1], %r41;
	st.local.f64 	[%rd1+8], %fd1;
	cvta.global.u64 	%rd16, %rd15;
	{ // callseq 0, 0
	.param .b64 param0;
	st.param.b64 	[param0], %rd16;
	.param .b64 param1;
	st.param.b64 	[param1], %rd10;
	.param .b32 retval0;
	call.uni (retval0), 
	vprintf, 
	(
	param0, 
	param1
	);
	ld.param.b32 	%r39, [retval0];
	} // callseq 0
$L__BB2_6:
	setp.ge.s32 	%p4, %r41, %r5;
	mov.f32 	%f106, 0f00000000;
	@%p4 bra 	$L__BB2_8;
	ld.global.f32 	%f106, [%rd6];
$L__BB2_8:
	st.shared.f32 	[%r6], %f106;
	bar.sync 	0;
	ld.global.f32 	%f8, [%rd2];
	ld.shared.f32 	%f9, [%r2];
	ld.shared.f32 	%f10, [%r7];
	fma.rn.f32 	%f11, %f9, %f10, %f8;
	ld.shared.f32 	%f12, [%r2+4];
	ld.shared.f32 	%f13, [%r7+128];
	fma.rn.f32 	%f14, %f12, %f13, %f11;
	ld.shared.f32 	%f15, [%r2+8];
	ld.shared.f32 	%f16, [%r7+256];
	fma.rn.f32 	%f17, %f15, %f16, %f14;
	ld.shared.f32 	%f18, [%r2+12];
	ld.shared.f32 	%f19, [%r7+384];
	fma.rn.f32 	%f20, %f18, %f19, %f17;
	ld.shared.f32 	%f21, [%r2+16];
	ld.shared.f32 	%f22, [%r7+512];
	fma.rn.f32 	%f23, %f21, %f22, %f20;
	ld.shared.f32 	%f24, [%r2+20];
	ld.shared.f32 	%f25, [%r7+640];
	fma.rn.f32 	%f26, %f24, %f25, %f23;
	ld.shared.f32 	%f27, [%r2+24];
	ld.shared.f32 	%f28, [%r7+768];
	fma.rn.f32 	%f29, %f27, %f28, %f26;
	ld.shared.f32 	%f30, [%r2+28];
	ld.shared.f32 	%f31, [%r7+896];
	fma.rn.f32 	%f32, %f30, %f31, %f29;
	ld.shared.f32 	%f33, [%r2+32];
	ld.shared.f32 	%f34, [%r7+1024];
	fma.rn.f32 	%f35, %f33, %f34, %f32;
	ld.shared.f32 	%f36, [%r2+36];
	ld.shared.f32 	%f37, [%r7+1152];
	fma.rn.f32 	%f38, %f36, %f37, %f35;
	ld.shared.f32 	%f39, [%r2+40];
	ld.shared.f32 	%f40, [%r7+1280];
	fma.rn.f32 	%f41, %f39, %f40, %f38;
	ld.shared.f32 	%f42, [%r2+44];
	ld.shared.f32 	%f43, [%r7+1408];
	fma.rn.f32 	%f44, %f42, %f43, %f41;
	ld.shared.f32 	%f45, [%r2+48];
	ld.shared.f32 	%f46, [%r7+1536];
	fma.rn.f32 	%f47, %f45, %f46, %f44;
	ld.shared.f32 	%f48, [%r2+52];
	ld.shared.f32 	%f49, [%r7+1664];
	fma.rn.f32 	%f50, %f48, %f49, %f47;
	ld.shared.f32 	%f51, [%r2+56];
	ld.shared.f32 	%f52, [%r7+1792];
	fma.rn.f32 	%f53, %f51, %f52, %f50;
	ld.shared.f32 	%f54, [%r2+60];
	ld.shared.f32 	%f55, [%r7+1920];
	fma.rn.f32 	%f56, %f54, %f55, %f53;
	ld.shared.f32 	%f57, [%r2+64];
	ld.shared.f32 	%f58, [%r7+2048];
	fma.rn.f32 	%f59, %f57, %f58, %f56;
	ld.shared.f32 	%f60, [%r2+68];
	ld.shared.f32 	%f61, [%r7+2176];
	fma.rn.f32 	%f62, %f60, %f61, %f59;
	ld.shared.f32 	%f63, [%r2+72];
	ld.shared.f32 	%f64, [%r7+2304];
	fma.rn.f32 	%f65, %f63, %f64, %f62;
	ld.shared.f32 	%f66, [%r2+76];
	ld.shared.f32 	%f67, [%r7+2432];
	fma.rn.f32 	%f68, %f66, %f67, %f65;
	ld.shared.f32 	%f69, [%r2+80];
	ld.shared.f32 	%f70, [%r7+2560];
	fma.rn.f32 	%f71, %f69, %f70, %f68;
	ld.shared.f32 	%f72, [%r2+84];
	ld.shared.f32 	%f73, [%r7+2688];
	fma.rn.f32 	%f74, %f72, %f73, %f71;
	ld.shared.f32 	%f75, [%r2+88];
	ld.shared.f32 	%f76, [%r7+2816];
	fma.rn.f32 	%f77, %f75, %f76, %f74;
	ld.shared.f32 	%f78, [%r2+92];
	ld.shared.f32 	%f79, [%r7+2944];
	fma.rn.f32 	%f80, %f78, %f79, %f77;
	ld.shared.f32 	%f81, [%r2+96];
	ld.shared.f32 	%f82, [%r7+3072];
	fma.rn.f32 	%f83, %f81, %f82, %f80;
	ld.shared.f32 	%f84, [%r2+100];
	ld.shared.f32 	%f85, [%r7+3200];
	fma.rn.f32 	%f86, %f84, %f85, %f83;
	ld.shared.f32 	%f87, [%r2+104];
	ld.shared.f32 	%f88, [%r7+3328];
	fma.rn.f32 	%f89, %f87, %f88, %f86;
	ld.shared.f32 	%f90, [%r2+108];
	ld.shared.f32 	%f91, [%r7+3456];
	fma.rn.f32 	%f92, %f90, %f91, %f89;
	ld.shared.f32 	%f93, [%r2+112];
	ld.shared.f32 	%f94, [%r7+3584];
	fma.rn.f32 	%f95, %f93, %f94, %f92;
	ld.shared.f32 	%f96, [%r2+116];
	ld.shared.f32 	%f97, [%r7+3712];
	fma.rn.f32 	%f98, %f96, %f97, %f95;
	ld.shared.f32 	%f99, [%r2+120];
	ld.shared.f32 	%f100, [%r7+3840];
	fma.rn.f32 	%f101, %f99, %f100, %f98;
	ld.shared.f32 	%f102, [%r2+124];
	ld.shared.f32 	%f103, [%r7+3968];
	fma.rn.f32 	%f104, %f102, %f103, %f101;
	st.global.f32 	[%rd2], %f104;
	bar.sync 	0;
	add.s32 	%r43, %r43, 1;
	add.s32 	%r42, %r42, 32;
	add.s32 	%r41, %r41, %r11;
	setp.ne.s32 	%p5, %r43, 1;
	@%p5 bra 	$L__BB2_2;
$L__BB2_9:
	ret;

}


// ===== COMPILED SASS (sm_100) =====

	.target	sm_100

	.elftype	@"ET_EXEC"


//--------------------- .note.nv.tkinfo           --------------------------
	.section	.note.nv.tkinfo,"",@"SHT_NOTE"
	.sectionflags	@"SHF_NOTE_NV_TKINFO"
	.tkinfo
        /*0018*/ 	.word	0x00000002
        /*0030*/ 	.string	""
        /*0030*/ 	.string	"ptxas"
        /*0030*/ 	.string	"Cuda compilation tools, release 13.0, V13.0.88"
        /*0030*/ 	.string	"Build cuda_13.0.r13.0/compiler.36424714_0"
        /*0030*/ 	.string	"-arch sm_100 -m 64 "



//--------------------- .note.nv.cuinfo           --------------------------
	.section	.note.nv.cuinfo,"",@"SHT_NOTE"
	.sectionflags	@"SHF_NOTE_NV_CUINFO"
        /*0018*/ 	.short	0x0002
        /*001a*/ 	.short	0x0064
        /*001c*/ 	.short	0x0082
	.zero		2


//--------------------- .nv.info                  --------------------------
	.section	.nv.info,"",@"SHT_CUDA_INFO"
	.align	4


	//----- nvinfo : EIATTR_REGCOUNT
	.align		4
        /*0000*/ 	.byte	0x04, 0x2f
        /*0002*/ 	.short	(.L_2 - .L_1)
	.align		4
.L_1:
        /*0004*/ 	.word	index@(_Z11warm_up_gpuv)
        /*0008*/ 	.word	0x00000004


	//----- nvinfo : EIATTR_FRAME_SIZE
	.align		4
.L_2:
        /*000c*/ 	.byte	0x04, 0x11
        /*000e*/ 	.short	(.L_4 - .L_3)
	.align		4
.L_3:
        /*0010*/ 	.word	index@(_Z11warm_up_gpuv)
        /*0014*/ 	.word	0x00000000


	//----- nvinfo : EIATTR_REGCOUNT
	.align		4
.L_4:
        /*0018*/ 	.byte	0x04, 0x2f
        /*001a*/ 	.short	(.L_6 - .L_5)
	.align		4
.L_5:
        /*001c*/ 	.word	index@(_Z29matrix_multiplication_kernel1PfS_S_iii)
        /*0020*/ 	.word	0x0000001c


	//----- nvinfo : EIATTR_FRAME_SIZE
	.align		4
.L_6:
        /*0024*/ 	.byte	0x04, 0x11
        /*0026*/ 	.short	(.L_8 - .L_7)
	.align		4
.L_7:
        /*0028*/ 	.word	index@(_Z29matrix_multiplication_kernel1PfS_S_iii)
        /*002c*/ 	.word	0x00000000


	//----- nvinfo : EIATTR_REGCOUNT
	.align		4
.L_8:
        /*0030*/ 	.byte	0x04, 0x2f
        /*0032*/ 	.short	(.L_10 - .L_9)
	.align		4
.L_9:
        /*0034*/ 	.word	index@(_Z29matrix_multiplication_kernel2PfS_S_iii)
        /*0038*/ 	.word	0x00000020


	//----- nvinfo : EIATTR_FRAME_SIZE
	.align		4
.L_10:
        /*003c*/ 	.byte	0x04, 0x11
        /*003e*/ 	.short	(.L_12 - .L_11)
	.align		4
.L_11:
        /*0040*/ 	.word	index@(_Z29matrix_multiplication_kernel2PfS_S_iii)
        /*0044*/ 	.word	0x00000010


	//----- nvinfo : EIATTR_MIN_STACK_SIZE
	.align		4
.L_12:
        /*0048*/ 	.byte	0x04, 0x12
        /*004a*/ 	.short	(.L_14 - .L_13)
	.align		4
.L_13:
        /*004c*/ 	.word	index@(_Z29matrix_multiplication_kernel2PfS_S_iii)
        /*0050*/ 	.word	0x00000010


	//----- nvinfo : EIATTR_MIN_STACK_SIZE
	.align		4
.L_14:
        /*0054*/ 	.byte	0x04, 0x12
        /*0056*/ 	.short	(.L_16 - .L_15)
	.align		4
.L_15:
        /*0058*/ 	.word	index@(_Z29matrix_multiplication_kernel1PfS_S_iii)
        /*005c*/ 	.word	0x00000000


	//----- nvinfo : EIATTR_MIN_STACK_SIZE
	.align		4
.L_16:
        /*0060*/ 	.byte	0x04, 0x12
        /*0062*/ 	.short	(.L_18 - .L_17)
	.align		4
.L_17:
        /*0064*/ 	.word	index@(_Z11warm_up_gpuv)
        /*0068*/ 	.word	0x00000000
.L_18:


//--------------------- .nv.compat                --------------------------
	.section	.nv.compat,"",@"SHT_CUDA_COMPAT_INFO"
	.align	4
        /*0000*/ 	.byte	0x02, 0x09, 0x00, 0x00, 0x02, 0x02, 0x01, 0x00, 0x02, 0x05, 0x05, 0x00, 0x03, 0x07, 0x01, 0x01
        /*0010*/ 	.byte	0x02, 0x03, 0x00, 0x00, 0x02, 0x06, 0x01, 0x00, 0x04, 0x0b, 0x08, 0x00, 0x09, 0x00, 0x00, 0x00
        /*0020*/ 	.byte	0x00, 0x00, 0x00, 0x00


//--------------------- .nv.info._Z29matrix_multiplication_kernel2PfS_S_iii --------------------------
	.section	.nv.info._Z29matrix_multiplication_kernel2PfS_S_iii,"",@"SHT_CUDA_INFO"
	.sectionflags	@""
	.align	4


	//----- nvinfo : EIATTR_CUDA_API_VERSION
	.align		4
        /*0000*/ 	.byte	0x04, 0x37
        /*0002*/ 	.short	(.L_20 - .L_19)
.L_19:
        /*0004*/ 	.word	0x00000082


	//----- nvinfo : EIATTR_KPARAM_INFO
	.align		4
.L_20:
        /*0008*/ 	.byte	0x04, 0x17
        /*000a*/ 	.short	(.L_22 - .L_21)
.L_21:
        /*000c*/ 	.word	0x00000000
        /*0010*/ 	.short	0x0005
        /*0012*/ 	.short	0x0020
        /*0014*/ 	.byte	0x00, 0xf0, 0x11, 0x00


	//----- nvinfo : EIATTR_KPARAM_INFO
	.align		4
.L_22:
        /*0018*/ 	.byte	0x04, 0x17
        /*001a*/ 	.short	(.L_24 - .L_23)
.L_23:
        /*001c*/ 	.word	0x00000000
        /*0020*/ 	.short	0x0004
        /*0022*/ 	.short	0x001c
        /*0024*/ 	.byte	0x00, 0xf0, 0x11, 0x00


	//----- nvinfo : EIATTR_KPARAM_INFO
	.align		4
.L_24:
        /*0028*/ 	.byte	0x04, 0x17
        /*002a*/ 	.short	(.L_26 - .L_25)
.L_25:
        /*002c*/ 	.word	0x00000000
        /*0030*/ 	.short	0x0003
        /*0032*/ 	.short	0x0018
        /*0034*/ 	.byte	0x00, 0xf0, 0x11, 0x00


	//----- nvinfo : EIATTR_KPARAM_INFO
	.align		4
.L_26:
        /*0038*/ 	.byte	0x04, 0x17
        /*003a*/ 	.short	(.L_28 - .L_27)
.L_27:
        /*003c*/ 	.word	0x00000000
        /*0040*/ 	.short	0x0002
        /*0042*/ 	.short	0x0010
        /*0044*/ 	.byte	0x00, 0xf5, 0x21, 0x00


	//----- nvinfo : EIATTR_KPARAM_INFO
	.align		4
.L_28:
        /*0048*/ 	.byte	0x04, 0x17
        /*004a*/ 	.short	(.L_30 - .L_29)
.L_29:
        /*004c*/ 	.word	0x00000000
        /*0050*/ 	.short	0x0001
        /*0052*/ 	.short	0x0008
        /*0054*/ 	.byte	0x00, 0xf5, 0x21, 0x00


	//----- nvinfo : EIATTR_KPARAM_INFO
	.align		4
.L_30:
        /*0058*/ 	.byte	0x04, 0x17
        /*005a*/ 	.short	(.L_32 - .L_31)
.L_31:
        /*005c*/ 	.word	0x00000000
        /*0060*/ 	.short	0x0000
        /*0062*/ 	.short	0x0000
        /*0064*/ 	.byte	0x00, 0xf5, 0x21, 0x00


	//----- nvinfo : EIATTR_SPARSE_MMA_MASK
	.align		4
.L_32:
        /*0068*/ 	.byte	0x03, 0x50
        /*006a*/ 	.short	0x0000


	//----- nvinfo : EIATTR_MAXREG_COUNT
	.align		4
        /*006c*/ 	.byte	0x03, 0x1b
        /*006e*/ 	.short	0x00ff


	//----- nvinfo : EIATTR_NUM_BARRIERS
	.align		4
        /*0070*/ 	.byte	0x02, 0x4c
        /*0072*/ 	.byte	0x01
	.zero		1


	//----- nvinfo : EIATTR_EXTERNS
	.align		4
        /*0074*/ 	.byte	0x04, 0x0f
        /*0076*/ 	.short	(.L_34 - .L_33)


	//   ....[0]....
	.align		4
.L_33:
        /*0078*/ 	.word	index@(vprintf)


	//----- nvinfo : EIATTR_MERCURY_ISA_VERSION
	.align		4
.L_34:
        /*007c*/ 	.byte	0x03, 0x5f
        /*007e*/ 	.short	0x0101


	//----- nvinfo : EIATTR_VRC_CTA_INIT_COUNT
	.align		4
        /*0080*/ 	.byte	0x02, 0x4a
	.zero		1
	.zero		1


	//----- nvinfo : EIATTR_SYSCALL_OFFSETS
	.align		4
        /*0084*/ 	.byte	0x04, 0x46
        /*0086*/ 	.short	(.L_36 - .L_35)


	//   ....[0]....
.L_35:
        /*0088*/ 	.word	0x00000420


	//----- nvinfo : EIATTR_EXIT_INSTR_OFFSETS
	.align		4
.L_36:
        /*008c*/ 	.byte	0x04, 0x1c
        /*008e*/ 	.short	(.L_38 - .L_37)


	//   ....[0]....
.L_37:
        /*0090*/ 	.word	0x00000060


	//   ....[1]....
        /*0094*/ 	.word	0x000009b0


	//----- nvinfo : EIATTR_CRS_STACK_SIZE
	.align		4
.L_38:
        /*0098*/ 	.byte	0x04, 0x1e
        /*009a*/ 	.short	(.L_40 - .L_39)
.L_39:
        /*009c*/ 	.word	0x00000000


	//----- nvinfo : EIATTR_CBANK_PARAM_SIZE
	.align		4
.L_40:
        /*00a0*/ 	.byte	0x03, 0x19
        /*00a2*/ 	.short	0x0024


	//----- nvinfo : EIATTR_PARAM_CBANK
	.align		4
        /*00a4*/ 	.byte	0x04, 0x0a
        /*00a6*/ 	.short	(.L_42 - .L_41)
	.align		4
.L_41:
        /*00a8*/ 	.word	index@(.nv.constant0._Z29matrix_multiplication_kernel2PfS_S_iii)
        /*00ac*/ 	.short	0x0380
        /*00ae*/ 	.short	0x0024


	//----- nvinfo : EIATTR_SW_WAR
	.align		4
.L_42:
        /*00b0*/ 	.byte	0x04, 0x36
        /*00b2*/ 	.short	(.L_44 - .L_43)
.L_43:
        /*00b4*/ 	.word	0x00000008
.L_44:


//--------------------- .nv.info._Z29matrix_multiplication_kernel1PfS_S_iii --------------------------
	.section	.nv.info._Z29matrix_multiplication_kernel1PfS_S_iii,"",@"SHT_CUDA_INFO"
	.sectionflags	@""
	.align	4


	//----- nvinfo : EIATTR_CUDA_API_VERSION
	.align		4
        /*0000*/ 	.byte	0x04, 0x37
        /*0002*/ 	.short	(.L_46 - .L_45)
.L_45:
        /*0004*/ 	.word	0x00000082


	//----- nvinfo : EIATTR_KPARAM_INFO
	.align		4
.L_46:
        /*0008*/ 	.byte	0x04, 0x17
        /*000a*/ 	.short	(.L_48 - .L_47)
.L_47:
        /*000c*/ 	.word	0x00000000
        /*0010*/ 	.short	0x0005
        /*0012*/ 	.short	0x0020
        /*0014*/ 	.byte	0x00, 0xf0, 0x11, 0x00


	//----- nvinfo : EIATTR_KPARAM_INFO
	.align		4
.L_48:
        /*0018*/ 	.byte	0x04, 0x17
        /*001a*/ 	.short	(.L_50 - .L_49)
.L_49:
        /*001c*/ 	.word	0x00000000
        /*0020*/ 	.short	0x0004
        /*0022*/ 	.short	0x001c
        /*0024*/ 	.byte	0x00, 0xf0, 0x11, 0x00


	//----- nvinfo : EIATTR_KPARAM_INFO
	.align		4
.L_50:
        /*0028*/ 	.byte	0x04, 0x17
        /*002a*/ 	.short	(.L_52 - .L_51)
.L_51:
        /*002c*/ 	.word	0x00000000
        /*0030*/ 	.short	0x0003
        /*0032*/ 	.short	0x0018
        /*0034*/ 	.byte	0x00, 0xf0, 0x11, 0x00


	//----- nvinfo : EIATTR_KPARAM_INFO
	.align		4
.L_52:
        /*0038*/ 	.byte	0x04, 0x17
        /*003a*/ 	.short	(.L_54 - .L_53)
.L_53:
        /*003c*/ 	.word	0x00000000
        /*0040*/ 	.short	0x0002
        /*0042*/ 	.short	0x0010
        /*0044*/ 	.byte	0x00, 0xf5, 0x21, 0x00


	//----- nvinfo : EIATTR_KPARAM_INFO
	.align		4
.L_54:
        /*0048*/ 	.byte	0x04, 0x17
        /*004a*/ 	.short	(.L_56 - .L_55)
.L_55:
        /*004c*/ 	.word	0x00000000
        /*0050*/ 	.short	0x0001
        /*0052*/ 	.short	0x0008
        /*0054*/ 	.byte	0x00, 0xf5, 0x21, 0x00


	//----- nvinfo : EIATTR_KPARAM_INFO
	.align		4
.L_56:
        /*0058*/ 	.byte	0x04, 0x17
        /*005a*/ 	.short	(.L_58 - .L_57)
.L_57:
        /*005c*/ 	.word	0x00000000
        /*0060*/ 	.short	0x0000
        /*0062*/ 	.short	0x0000
        /*0064*/ 	.byte	0x00, 0xf5, 0x21, 0x00


	//----- nvinfo : EIATTR_SPARSE_MMA_MASK
	.align		4
.L_58:
        /*0068*/ 	.byte	0x03, 0x50
        /*006a*/ 	.short	0x0000


	//----- nvinfo : EIATTR_MAXREG_COUNT
	.align		4
        /*006c*/ 	.byte	0x03, 0x1b
        /*006e*/ 	.short	0x00ff


	//----- nvinfo : EIATTR_MERCURY_ISA_VERSION
	.align		4
        /*0070*/ 	.byte	0x03, 0x5f
        /*0072*/ 	.short	0x0101


	//----- nvinfo : EIATTR_VRC_CTA_INIT_COUNT
	.align		4
        /*0074*/ 	.byte	0x02, 0x4a
	.zero		1
	.zero		1


	//----- nvinfo : EIATTR_EXIT_INSTR_OFFSETS
	.align		4
        /*0078*/ 	.byte	0x04, 0x1c
        /*007a*/ 	.short	(.L_60 - .L_59)


	//   ....[0]....
.L_59:
        /*007c*/ 	.word	0x00000070


	//   ....[1]....
        /*0080*/ 	.word	0x000004e0


	//   ....[2]....
        /*0084*/ 	.word	0x00000720


	//   ....[3]....
        /*0088*/ 	.word	0x000008c0


	//   ....[4]....
        /*008c*/ 	.word	0x00000970


	//----- nvinfo : EIATTR_CBANK_PARAM_SIZE
	.align		4
.L_60:
        /*0090*/ 	.byte	0x03, 0x19
        /*0092*/ 	.short	0x0024


	//----- nvinfo : EIATTR_PARAM_CBANK
	.align		4
        /*0094*/ 	.byte	0x04, 0x0a
        /*0096*/ 	.short	(.L_62 - .L_61)
	.align		4
.L_61:
        /*0098*/ 	.word	index@(.nv.constant0._Z29matrix_multiplication_kernel1PfS_S_iii)
        /*009c*/ 	.short	0x0380
        /*009e*/ 	.short	0x0024


	//----- nvinfo : EIATTR_SW_WAR
	.align		4
.L_62:
        /*00a0*/ 	.byte	0x04, 0x36
        /*00a2*/ 	.short	(.L_64 - .L_63)
.L_63:
        /*00a4*/ 	.word	0x00000008
.L_64:


//--------------------- .nv.info._Z11warm_up_gpuv --------------------------
	.section	.nv.info._Z11warm_up_gpuv,"",@"SHT_CUDA_INFO"
	.sectionflags	@""
	.align	4


	//----- nvinfo : EIATTR_CUDA_API_VERSION
	.align		4
        /*0000*/ 	.byte	0x04, 0x37
        /*0002*/ 	.short	(.L_66 - .L_65)
.L_65:
        /*0004*/ 	.word	0x00000082


	//----- nvinfo : EIATTR_SPARSE_MMA_MASK
	.align		4
.L_66:
        /*0008*/ 	.byte	0x03, 0x50
        /*000a*/ 	.short	0x0000


	//----- nvinfo : EIATTR_MAXREG_COUNT
	.align		4
        /*000c*/ 	.byte	0x03, 0x1b
        /*000e*/ 	.short	0x00ff


	//----- nvinfo : EIATTR_MERCURY_ISA_VERSION
	.align		4
        /*0010*/ 	.byte	0x03, 0x5f
        /*0012*/ 	.short	0x0101


	//----- nvinfo : EIATTR_VRC_CTA_INIT_COUNT
	.align		4
        /*0014*/ 	.byte	0x02, 0x4a
	.zero		1
	.zero		1


	//----- nvinfo : EIATTR_EXIT_INSTR_OFFSETS
	.align		4
        /*0018*/ 	.byte	0x04, 0x1c
        /*001a*/ 	.short	(.L_68 - .L_67)


	//   ....[0]....
.L_67:
        /*001c*/ 	.word	0x00000010


	//----- nvinfo : EIATTR_SW_WAR
	.align		4
.L_68:
        /*0020*/ 	.byte	0x04, 0x36
        /*0022*/ 	.short	(.L_70 - .L_69)
.L_69:
        /*0024*/ 	.word	0x00000008
.L_70:


//--------------------- .nv.callgraph             --------------------------
	.section	.nv.callgraph,"",@"SHT_CUDA_CALLGRAPH"
	.align	4
	.sectionentsize	8
	.align		4
        /*0000*/ 	.word	0x00000000
	.align		4
        /*0004*/ 	.word	0xffffffff
	.align		4
        /*0008*/ 	.word	index@(_Z29matrix_multiplication_kernel2PfS_S_iii)
	.align		4
        /*000c*/ 	.word	index@(vprintf)
	.align		4
        /*0010*/ 	.word	0x00000000
	.align		4
        /*0014*/ 	.word	0xfffffffe
	.align		4
        /*0018*/ 	.word	0x00000000
	.align		4
        /*001c*/ 	.word	0xfffffffd
	.align		4
        /*0020*/ 	.word	0x00000000
	.align		4
        /*0024*/ 	.word	0xfffffffc


//--------------------- .nv.constant4             --------------------------
	.section	.nv.constant4,"a",@progbits
	.align	8
	.align		8
.nv.constant4:
        /*0000*/ 	.dword	vprintf
	.align		8
        /*0008*/ 	.dword	$str


//--------------------- .text._Z29matrix_multiplication_kernel2PfS_S_iii --------------------------
	.section	.text._Z29matrix_multiplication_kernel2PfS_S_iii,"ax",@progbits
	.align	128
        .global         _Z29matrix_multiplication_kernel2PfS_S_iii
        .type           _Z29matrix_multiplication_kernel2PfS_S_iii,@function
        .size           _Z29matrix_multiplication_kernel2PfS_S_iii,(.L_x_10 - _Z29matrix_multiplication_kernel2PfS_S_iii)
        .other          _Z29matrix_multiplication_kernel2PfS_S_iii,@"STO_CUDA_ENTRY STV_DEFAULT"
_Z29matrix_multiplication_kernel2PfS_S_iii:
.text._Z29matrix_multiplication_kernel2PfS_S_iii:
[----:B------:R-:W0:Y:S01]  /*0000*/  LDC R1, c[0x0][0x37c] ;  /* 0x0000df00ff017b82 */ /* 0x000e220000000800 */
[----:B------:R-:W1:Y:S01]  /*0010*/  LDCU UR11, c[0x0][0x39c] ;  /* 0x00007380ff0b77ac */ /* 0x000e620008000800 */
[----:B0-----:R-:W-:-:S04]  /*0020*/  IADD3 R1, PT, PT, R1, -0x10, RZ ;  /* 0xfffffff001017810 */ /* 0x001fc80007ffe0ff */
[----:B------:R-:W-:Y:S01]  /*0030*/  R2UR UR40, R1 ;  /* 0x00000000012872ca */ /* 0x000fe200000e0000 */
[----:B-1----:R-:W-:-:S06]  /*0040*/  UISETP.GE.AND UP0, UPT, UR11, -0x1e, UPT ;  /* 0xffffffe20b00788c */ /* 0x002fcc000bf06270 */
[----:B------:R-:W-:-:S13]  /*0050*/  PLOP3.LUT P0, PT, PT, PT, UP0, 0x80, 0x8 ;  /* 0x000000000008781c */ /* 0x000fda0003f0f008 */
[----:B------:R-:W-:Y:S05]  /*0060*/  @!P0 EXIT ;  /* 0x000000000000894d */ /* 0x000fea0003800000 */
[----:B------:R-:W0:Y:S01]  /*0070*/  S2R R16, SR_TID.Y ;  /* 0x0000000000107919 */ /* 0x000e220000002200 */
[----:B------:R-:W1:Y:S01]  /*0080*/  S2UR UR7, SR_CgaCtaId ;  /* 0x00000000000779c3 */ /* 0x000e620000008800 */
[----:B------:R-:W2:Y:S01]  /*0090*/  LDCU UR4, c[0x0][0x2f8] ;  /* 0x00005f00ff0477ac */ /* 0x000ea20008000800 */
[----:B------:R-:W3:Y:S01]  /*00a0*/  S2R R3, SR_CTAID.Y ;  /* 0x0000000000037919 */ /* 0x000ee20000002600 */
[----:B------:R-:W4:Y:S01]  /*00b0*/  LDCU UR5, c[0x0][0x2fc] ;  /* 0x00005f80ff0577ac */ /* 0x000f220008000800 */
[----:B------:R-:W5:Y:S04]  /*00c0*/  S2R R19, SR_TID.X ;  /* 0x0000000000137919 */ /* 0x000f680000002100 */
[----:B------:R-:W5:Y:S01]  /*00d0*/  LDC.64 R26, c[0x0][0x390] ;  /* 0x0000e400ff1a7b82 */ /* 0x000f620000000a00 */
[----:B------:R-:W3:Y:S01]  /*00e0*/  LDCU UR9, c[0x0][0x364] ;  /* 0x00006c80ff0977ac */ /* 0x000ee20008000800 */
[----:B------:R-:W5:Y:S01]  /*00f0*/  S2R R0, SR_CTAID.X ;  /* 0x0000000000007919 */ /* 0x000f620000002500 */
[----:B------:R-:W5:Y:S01]  /*0100*/  LDCU UR10, c[0x0][0x360] ;  /* 0x00006c00ff0a77ac */ /* 0x000f620008000800 */
[----:B------:R-:W5:Y:S01]  /*0110*/  LDCU UR12, c[0x0][0x3a0] ;  /* 0x00007400ff0c77ac */ /* 0x000f620008000800 */
[----:B------:R-:W-:Y:S01]  /*0120*/  UMOV UR6, 0x400 ;  /* 0x0000040000067882 */ /* 0x000fe20000000000 */
[----:B------:R-:W5:Y:S01]  /*0130*/  LDCU UR38, c[0x0][0x398] ;  /* 0x00007300ff2677ac */ /* 0x000f620008000800 */
[----:B-1----:R-:W-:-:S02]  /*0140*/  ULEA UR8, UR7, UR6, 0x18 ;  /* 0x0000000607087291 */ /* 0x002fc4000f8ec0ff */
[----:B--2---:R-:W-:Y:S02]  /*0150*/  UIADD3 UR40, UP0, UPT, UR40, UR4, URZ ;  /* 0x0000000428287290 */ /* 0x004fe4000ff1e0ff */
[----:B------:R-:W-:Y:S02]  /*0160*/  UIADD3 UR6, UPT, UPT, UR6, 0x1000, URZ ;  /* 0x0000100006067890 */ /* 0x000fe4000fffe0ff */
[----:B------:R-:W-:Y:S01]  /*0170*/  UIADD3 UR4, UPT, UPT, UR11, -0x1, URZ ;  /* 0xffffffff0b047890 */ /* 0x000fe2000fffe0ff */
[----:B0-----:R-:W-:Y:S01]  /*0180*/  LEA R22, R16, UR8, 0x7 ;  /* 0x0000000810167c11 */ /* 0x001fe2000f8e38ff */
[----:B----4-:R-:W-:Y:S01]  /*0190*/  UIADD3.X UR41, UPT, UPT, URZ, UR5, URZ, UP0, !UPT ;  /* 0x00000005ff297290 */ /* 0x010fe200087fe4ff */
[----:B---3--:R-:W-:Y:S01]  /*01a0*/  IMAD R24, R3, UR9, R16 ;  /* 0x0000000903187c24 */ /* 0x008fe2000f8e0210 */
[----:B------:R-:W-:Y:S02]  /*01b0*/  ULEA UR6, UR7, UR6, 0x18 ;  /* 0x0000000607067291 */ /* 0x000fe4000f8ec0ff */
[----:B------:R-:W-:Y:S01]  /*01c0*/  USHF.R.S32.HI UR5, URZ, 0x1f, UR4 ;  /* 0x0000001fff057899 */ /* 0x000fe20008011404 */
[--C-:B-----5:R-:W-:Y:S01]  /*01d0*/  IMAD R17, R24, UR11, R19.reuse ;  /* 0x0000000b18117c24 */ /* 0x120fe2000f8e0213 */
[----:B------:R-:W0:Y:S02]  /*01e0*/  LDCU.64 UR36, c[0x0][0x358] ;  /* 0x00006b00ff2477ac */ /* 0x000e240008000a00 */
[C---:B------:R-:W-:Y:S01]  /*01f0*/  LEA R18, R19.reuse, UR6, 0x2 ;  /* 0x0000000613127c11 */ /* 0x040fe2000f8e10ff */
[----:B------:R-:W-:Y:S01]  /*0200*/  IMAD R23, R0, UR10, R19 ;  /* 0x0000000a00177c24 */ /* 0x000fe2000f8e0213 */
[----:B------:R-:W-:Y:S01]  /*0210*/  ULEA.HI UR5, UR5, UR4, URZ, 0x5 ;  /* 0x0000000405057291 */ /* 0x000fe2000f8f28ff */
[----:B------:R-:W-:Y:S01]  /*0220*/  LEA R19, R19, R22, 0x2 ;  /* 0x0000001613137211 */ /* 0x000fe200078e10ff */
[----:B------:R-:W-:Y:S01]  /*0230*/  UIMAD UR38, UR11, UR38, URZ ;  /* 0x000000260b2672a4 */ /* 0x000fe2000f8e02ff */
[--C-:B------:R-:W-:Y:S01]  /*0240*/  IMAD R3, R24, UR12, R23.reuse ;  /* 0x0000000c18037c24 */ /* 0x100fe2000f8e0217 */
[----:B------:R-:W-:Y:S01]  /*0250*/  USHF.R.S32.HI UR5, URZ, 0x5, UR5 ;  /* 0x00000005ff057899 */ /* 0x000fe20008011405 */
[C---:B------:R-:W-:Y:S01]  /*0260*/  IMAD R2, R16.reuse, UR12, R23 ;  /* 0x0000000c10027c24 */ /* 0x040fe2000f8e0217 */
[----:B------:R-:W-:Y:S01]  /*0270*/  LEA R16, R16, R18, 0x7 ;  /* 0x0000001210107211 */ /* 0x000fe200078e38ff */
[----:B------:R-:W-:Y:S01]  /*0280*/  IMAD.WIDE R26, R3, 0x4, R26 ;  /* 0x00000004031a7825 */ /* 0x000fe200078e021a */
[----:B------:R-:W-:-:S02]  /*0290*/  UIMAD UR42, UR11, UR12, URZ ;  /* 0x0000000c0b2a72a4 */ /* 0x000fc4000f8e02ff */
[----:B0-----:R-:W-:-:S12]  /*02a0*/  UIADD3 UR39, UPT, UPT, -UR5, URZ, URZ ;  /* 0x000000ff05277290 */ /* 0x001fd8000fffe1ff */
.L_x_2:
[----:B0-----:R-:W0:Y:S01]  /*02b0*/  LDC.64 R4, c[0x0][0x380] ;  /* 0x0000e000ff047b82 */ /* 0x001e220000000a00 */
[----:B------:R-:W-:Y:S01]  /*02c0*/  ISETP.GE.AND P0, PT, R17, UR38, PT ;  /* 0x0000002611007c0c */ /* 0x000fe2000bf06270 */
[----:B------:R-:W-:-:S06]  /*02d0*/  HFMA2 R0, -RZ, RZ, 0, 0 ;  /* 0x00000000ff007431 */ /* 0x000fcc00000001ff */
[----:B------:R-:W1:Y:S01]  /*02e0*/  LDC.64 R28, c[0x0][0x388] ;  /* 0x0000e200ff1c7b82 */ /* 0x000e620000000a00 */
[----:B0-----:R-:W-:-:S05]  /*02f0*/  IMAD.WIDE R4, R17, 0x4, R4 ;  /* 0x0000000411047825 */ /* 0x001fca00078e0204 */
[----:B------:R-:W2:Y:S01]  /*0300*/  @!P0 LDG.E R0, desc[UR36][R4.64] ;  /* 0x0000002404008981 */ /* 0x000ea2000c1e1900 */
[----:B------:R-:W-:Y:S01]  /*0310*/  LOP3.LUT P0, RZ, R24, R23, RZ, 0xfc, !PT ;  /* 0x0000001718ff7212 */ /* 0x000fe2000780fcff */
[----:B------:R-:W-:Y:S01]  /*0320*/  BSSY.RECONVERGENT B6, `(.L_x_0) ;  /* 0x0000011000067945 */ /* 0x000fe20003800200 */
[----:B-1----:R-:W-:Y:S01]  /*0330*/  IMAD.WIDE R28, R2, 0x4, R28 ;  /* 0x00000004021c7825 */ /* 0x002fe200078e021c */
[----:B--2---:R0:W-:Y:S10]  /*0340*/  STS [R19], R0 ;  /* 0x0000000013007388 */ /* 0x0041f40000000800 */
[----:B------:R-:W-:Y:S05]  /*0350*/  @P0 BRA `(.L_x_1) ;  /* 0x0000000000340947 */ /* 0x000fea0003800000 */
[----:B0-----:R-:W2:Y:S01]  /*0360*/  LDG.E R0, desc[UR36][R28.64] ;  /* 0x000000241c007981 */ /* 0x001ea2000c1e1900 */
[----:B------:R-:W-:Y:S01]  /*0370*/  MOV R8, 0x0 ;  /* 0x0000000000087802 */ /* 0x000fe20000000f00 */
[----:B------:R-:W0:Y:S01]  /*0380*/  LDCU.64 UR4, c[0x4][0x8] ;  /* 0x01000100ff0477ac */ /* 0x000e220008000a00 */
[----:B------:R-:W-:Y:S01]  /*0390*/  MOV R6, UR40 ;  /* 0x0000002800067c02 */ /* 0x000fe20008000f00 */
[----:B------:R1:W-:Y:S01]  /*03a0*/  STL [R1], R2 ;  /* 0x0000000201007387 */ /* 0x0003e20000100800 */
[----:B------:R-:W-:Y:S02]  /*03b0*/  MOV R7, UR41 ;  /* 0x0000002900077c02 */ /* 0x000fe40008000f00 */
[----:B------:R-:W3:Y:S01]  /*03c0*/  LDC.64 R8, c[0x4][R8] ;  /* 0x0100000008087b82 */ /* 0x000ee20000000a00 */
[----:B0-----:R-:W-:Y:S02]  /*03d0*/  MOV R4, UR4 ;  /* 0x0000000400047c02 */ /* 0x001fe40008000f00 */
[----:B------:R-:W-:Y:S01]  /*03e0*/  MOV R5, UR5 ;  /* 0x0000000500057c02 */ /* 0x000fe20008000f00 */
[----:B--2---:R-:W0:Y:S02]  /*03f0*/  F2F.F64.F32 R10, R0 ;  /* 0x00000000000a7310 */ /* 0x004e240000201800 */
[----:B0--3--:R1:W-:Y:S04]  /*0400*/  STL.64 [R1+0x8], R10 ;  /* 0x0000080a01007387 */ /* 0x0093e80000100a00 */
[----:B------:R-:W-:-:S07]  /*0410*/  LEPC R20, `(.L_x_1) ;  /* 0x000000001014794e */ /* 0x000fce0000000000 */
[----:B-1----:R-:W-:Y:S05]  /*0420*/  CALL.ABS.NOINC R8 ;  /* 0x0000000008007343 */ /* 0x002fea0003c00000 */
.L_x_1:
[----:B------:R-:W-:Y:S05]  /*0430*/  BSYNC.RECONVERGENT B6 ;  /* 0x0000000000067941 */ /* 0x000fea0003800200 */
.L_x_0:
[----:B------:R-:W-:Y:S02]  /*0440*/  ISETP.GE.AND P0, PT, R2, UR42, PT ;  /* 0x0000002a02007c0c */ /* 0x000fe4000bf06270 */
[----:B------:R-:W-:-:S11]  /*0450*/  MOV R3, RZ ;  /* 0x000000ff00037202 */ /* 0x000fd60000000f00 */
[----:B------:R-:W2:Y:S01]  /*0460*/  @!P0 LDG.E R3, desc[UR36][R28.64] ;  /* 0x000000241c038981 */ /* 0x000ea2000c1e1900 */
[----:B------:R-:W-:Y:S05]  /*0470*/  WARPSYNC.ALL ;  /* 0x0000000000007948 */ /* 0x000fea0003800000 */
[----:B--2---:R1:W-:Y:S01]  /*0480*/  STS [R16], R3 ;  /* 0x0000000310007388 */ /* 0x0043e20000000800 */
[----:B------:R-:W-:Y:S06]  /*0490*/  BAR.SYNC.DEFER_BLOCKING 0x0 ;  /* 0x0000000000007b1d */ /* 0x000fec0000010000 */
[----:B-1----:R-:W2:Y:S01]  /*04a0*/  LDG.E R3, desc[UR36][R26.64] ;  /* 0x000000241a037981 */ /* 0x002ea2000c1e1900 */
[----:B------:R-:W-:Y:S01]  /*04b0*/  UIADD3 UR39, UPT, UPT, UR39, 0x1, URZ ;  /* 0x0000000127277890 */ /* 0x000fe2000fffe0ff */
[----:B------:R-:W-:-:S02]  /*04c0*/  IADD3 R17, PT, PT, R17, 0x20, RZ ;  /* 0x0000002011117810 */ /* 0x000fc40007ffe0ff */
[----:B------:R-:W-:Y:S01]  /*04d0*/  LDS R4, [R18] ;  /* 0x0000000012047984 */ /* 0x000fe20000000800 */
[----:B------:R-:W-:-:S03]  /*04e0*/  UISETP.NE.AND UP0, UPT, UR39, 0x1, UPT ;  /* 0x000000012700788c */ /* 0x000fc6000bf05270 */
[----:B------:R-:W2:Y:S04]  /*04f0*/  LDS.128 R8, [R22] ;  /* 0x0000000016087984 */ /* 0x000ea80000000c00 */
[----:B------:R-:W1:Y:S04]  /*0500*/  LDS R5, [R18+0x80] ;  /* 0x0000800012057984 */ /* 0x000e680000000800 */
[----:B------:R-:W3:Y:S04]  /*0510*/  LDS R6, [R18+0x100] ;  /* 0x0001000012067984 */ /* 0x000ee80000000800 */
[----:B------:R-:W4:Y:S04]  /*0520*/  LDS R28, [R18+0x180] ;  /* 0x00018000121c7984 */ /* 0x000f280000000800 */
[----:B------:R-:W-:Y:S04]  /*0530*/  LDS R25, [R18+0x200] ;  /* 0x0002000012197984 */ /* 0x000fe80000000800 */
[----:B------:R-:W5:Y:S04]  /*0540*/  LDS.128 R12, [R22+0x10] ;  /* 0x00001000160c7984 */ /* 0x000f680000000c00 */
[----:B0-----:R-:W0:Y:S04]  /*0550*/  LDS R0, [R18+0x280] ;  /* 0x0002800012007984 */ /* 0x001e280000000800 */
[----:B------:R-:W0:Y:S04]  /*0560*/  LDS R21, [R18+0x300] ;  /* 0x0003000012157984 */ /* 0x000e280000000800 */
[----:B------:R-:W0:Y:S04]  /*0570*/  LDS R20, [R18+0x380] ;  /* 0x0003800012147984 */ /* 0x000e280000000800 */
[----:B------:R-:W-:Y:S01]  /*0580*/  LDS R29, [R18+0x900] ;  /* 0x00090000121d7984 */ /* 0x000fe20000000800 */
[----:B--2---:R-:W-:-:S03]  /*0590*/  FFMA R4, R8, R4, R3 ;  /* 0x0000000408047223 */ /* 0x004fc60000000003 */
[----:B------:R-:W-:Y:S01]  /*05a0*/  LDS R3, [R18+0x400] ;  /* 0x0004000012037984 */ /* 0x000fe20000000800 */
[----:B-1----:R-:W-:-:S03]  /*05b0*/  FFMA R5, R5, R9, R4 ;  /* 0x0000000905057223 */ /* 0x002fc60000000004 */
[----:B------:R-:W-:Y:S01]  /*05c0*/  LDS R8, [R18+0x480] ;  /* 0x0004800012087984 */ /* 0x000fe20000000800 */
[----:B---3--:R-:W-:-:S03]  /*05d0*/  FFMA R9, R6, R10, R5 ;  /* 0x0000000a06097223 */ /* 0x008fc60000000005 */
[----:B------:R-:W1:Y:S01]  /*05e0*/  LDS.128 R4, [R22+0x20] ;  /* 0x0000200016047984 */ /* 0x000e620000000c00 */
[----:B----4-:R-:W-:-:S03]  /*05f0*/  FFMA R11, R28, R11, R9 ;  /* 0x0000000b1c0b7223 */ /* 0x010fc60000000009 */
[----:B------:R-:W2:Y:S01]  /*0600*/  LDS R9, [R18+0x500] ;  /* 0x0005000012097984 */ /* 0x000ea20000000800 */
[----:B-----5:R-:W-:-:S03]  /*0610*/  FFMA R11, R12, R25, R11 ;  /* 0x000000190c0b7223 */ /* 0x020fc6000000000b */
[----:B------:R-:W-:Y:S01]  /*0620*/  LDS R25, [R18+0x700] ;  /* 0x0007000012197984 */ /* 0x000fe20000000800 */
[----:B0-----:R-:W-:-:S03]  /*0630*/  FFMA R10, R0, R13, R11 ;  /* 0x0000000d000a7223 */ /* 0x001fc6000000000b */
[----:B------:R-:W0:Y:S01]  /*0640*/  LDS R0, [R18+0x580] ;  /* 0x0005800012007984 */ /* 0x000e220000000800 */
[----:B------:R-:W-:-:S03]  /*0650*/  FFMA R21, R21, R14, R10 ;  /* 0x0000000e15157223 */ /* 0x000fc6000000000a */
[----:B------:R-:W-:Y:S01]  /*0660*/  LDS R28, [R18+0xa80] ;  /* 0x000a8000121c7984 */ /* 0x000fe20000000800 */
[----:B------:R-:W-:-:S03]  /*0670*/  FFMA R11, R20, R15, R21 ;  /* 0x0000000f140b7223 */ /* 0x000fc60000000015 */
[----:B------:R-:W-:Y:S04]  /*0680*/  LDS R21, [R18+0x600] ;  /* 0x0006000012157984 */ /* 0x000fe80000000800 */
[----:B------:R-:W3:Y:S04]  /*0690*/  LDS.128 R12, [R22+0x30] ;  /* 0x00003000160c7984 */ /* 0x000ee80000000c00 */
[----:B------:R-:W4:Y:S01]  /*06a0*/  LDS R20, [R18+0x680] ;  /* 0x0006800012147984 */ /* 0x000f220000000800 */
[----:B-1----:R-:W-:-:S03]  /*06b0*/  FFMA R3, R4, R3, R11 ;  /* 0x0000000304037223 */ /* 0x002fc6000000000b */
[----:B------:R-:W1:Y:S01]  /*06c0*/  LDS R4, [R18+0x780] ;  /* 0x0007800012047984 */ /* 0x000e620000000800 */
[----:B------:R-:W-:-:S03]  /*06d0*/  FFMA R8, R8, R5, R3 ;  /* 0x0000000508087223 */ /* 0x000fc60000000003 */
[----:B------:R-:W-:Y:S01]  /*06e0*/  LDS R3, [R18+0x800] ;  /* 0x0008000012037984 */ /* 0x000fe20000000800 */
[----:B--2---:R-:W-:-:S03]  /*06f0*/  FFMA R5, R9, R6, R8 ;  /* 0x0000000609057223 */ /* 0x004fc60000000008 */
[----:B------:R-:W2:Y:S01]  /*0700*/  LDS.128 R8, [R22+0x40] ;  /* 0x0000400016087984 */ /* 0x000ea20000000c00 */
[----:B0-----:R-:W-:-:S03]  /*0710*/  FFMA R5, R0, R7, R5 ;  /* 0x0000000700057223 */ /* 0x001fc60000000005 */
[----:B------:R-:W0:Y:S01]  /*0720*/  LDS R0, [R18+0x880] ;  /* 0x0008800012007984 */ /* 0x000e220000000800 */
[----:B---3--:R-:W-:-:S03]  /*0730*/  FFMA R5, R12, R21, R5 ;  /* 0x000000150c057223 */ /* 0x008fc60000000005 */
[----:B------:R-:W-:Y:S01]  /*0740*/  LDS R21, [R18+0xa00] ;  /* 0x000a000012157984 */ /* 0x000fe20000000800 */
[----:B----4-:R-:W-:-:S04]  /*0750*/  FFMA R20, R20, R13, R5 ;  /* 0x0000000d14147223 */ /* 0x010fc80000000005 */
[----:B------:R-:W-:Y:S02]  /*0760*/  FFMA R25, R25, R14, R20 ;  /* 0x0000000e19197223 */ /* 0x000fe40000000014 */
[----:B------:R-:W3:Y:S02]  /*0770*/  LDS R20, [R18+0x980] ;  /* 0x0009800012147984 */ /* 0x000ee40000000800 */
[----:B-1----:R-:W-:Y:S02]  /*0780*/  FFMA R15, R4, R15, R25 ;  /* 0x0000000f040f7223 */ /* 0x002fe40000000019 */
[----:B------:R-:W1:Y:S04]  /*0790*/  LDS.128 R4, [R22+0x50] ;  /* 0x0000500016047984 */ /* 0x000e680000000c00 */
[----:B------:R-:W4:Y:S01]  /*07a0*/  LDS R25, [R18+0xb00] ;  /* 0x000b000012197984 */ /* 0x000f220000000800 */
[----:B--2---:R-:W-:-:S03]  /*07b0*/  FFMA R3, R8, R3, R15 ;  /* 0x0000000308037223 */ /* 0x004fc6000000000f */
[----:B------:R-:W2:Y:S01]  /*07c0*/  LDS R8, [R18+0xb80] ;  /* 0x000b800012087984 */ /* 0x000ea20000000800 */
[----:B0-----:R-:W-:-:S03]  /*07d0*/  FFMA R0, R0, R9, R3 ;  /* 0x0000000900007223 */ /* 0x001fc60000000003 */
[----:B------:R-:W-:Y:S01]  /*07e0*/  LDS R3, [R18+0xc00] ;  /* 0x000c000012037984 */ /* 0x000fe20000000800 */
[----:B------:R-:W-:-:S03]  /*07f0*/  FFMA R29, R29, R10, R0 ;  /* 0x0000000a1d1d7223 */ /* 0x000fc60000000000 */
[----:B------:R-:W0:Y:S04]  /*0800*/  LDS.128 R12, [R22+0x60] ;  /* 0x00006000160c7984 */ /* 0x000e280000000c00 */
[----:B------:R-:W5:Y:S04]  /*0810*/  LDS R0, [R18+0xc80] ;  /* 0x000c800012007984 */ /* 0x000f680000000800 */
[----:B------:R-:W5:Y:S04]  /*0820*/  LDS R9, [R18+0xd00] ;  /* 0x000d000012097984 */ /* 0x000f680000000800 */
[----:B------:R-:W5:Y:S01]  /*0830*/  LDS R10, [R18+0xd80] ;  /* 0x000d8000120a7984 */ /* 0x000f620000000800 */
[----:B---3--:R-:W-:-:S04]  /*0840*/  FFMA R11, R20, R11, R29 ;  /* 0x0000000b140b7223 */ /* 0x008fc8000000001d */
[----:B-1----:R-:W-:Y:S02]  /*0850*/  FFMA R11, R4, R21, R11 ;  /* 0x00000015040b7223 */ /* 0x002fe4000000000b */
[----:B------:R-:W-:Y:S02]  /*0860*/  LDS R21, [R18+0xe00] ;  /* 0x000e000012157984 */ /* 0x000fe40000000800 */
[----:B------:R-:W-:Y:S02]  /*0870*/  FFMA R28, R28, R5, R11 ;  /* 0x000000051c1c7223 */ /* 0x000fe4000000000b */
[----:B------:R-:W-:Y:S02]  /*0880*/  LDS R11, [R18+0xf00] ;  /* 0x000f0000120b7984 */ /* 0x000fe40000000800 */
[----:B----4-:R-:W-:-:S04]  /*0890*/  FFMA R25, R25, R6, R28 ;  /* 0x0000000619197223 */ /* 0x010fc8000000001c */
[----:B--2---:R-:W-:Y:S02]  /*08a0*/  FFMA R25, R8, R7, R25 ;  /* 0x0000000708197223 */ /* 0x004fe40000000019 */
[----:B------:R-:W1:Y:S02]  /*08b0*/  LDS.128 R4, [R22+0x70] ;  /* 0x0000700016047984 */ /* 0x000e640000000c00 */
[----:B0-----:R-:W-:Y:S02]  /*08c0*/  FFMA R3, R12, R3, R25 ;  /* 0x000000030c037223 */ /* 0x001fe40000000019 */
[----:B------:R-:W0:Y:S02]  /*08d0*/  LDS R8, [R18+0xe80] ;  /* 0x000e800012087984 */ /* 0x000e240000000800 */
[----:B-----5:R-:W-:Y:S02]  /*08e0*/  FFMA R0, R0, R13, R3 ;  /* 0x0000000d00007223 */ /* 0x020fe40000000003 */
[----:B------:R-:W2:Y:S01]  /*08f0*/  LDS R12, [R18+0xf80] ;  /* 0x000f8000120c7984 */ /* 0x000ea20000000800 */
[----:B------:R-:W3:Y:S01]  /*0900*/  LDC R3, c[0x0][0x3a0] ;  /* 0x0000e800ff037b82 */ /* 0x000ee20000000800 */
[----:B------:R-:W-:-:S04]  /*0910*/  FFMA R9, R9, R14, R0 ;  /* 0x0000000e09097223 */ /* 0x000fc80000000000 */
[----:B------:R-:W-:Y:S01]  /*0920*/  FFMA R9, R10, R15, R9 ;  /* 0x0000000f0a097223 */ /* 0x000fe20000000009 */
[----:B---3--:R-:W-:-:S03]  /*0930*/  LEA R2, R3, R2, 0x5 ;  /* 0x0000000203027211 */ /* 0x008fc600078e28ff */
[----:B-1----:R-:W-:-:S04]  /*0940*/  FFMA R9, R4, R21, R9 ;  /* 0x0000001504097223 */ /* 0x002fc80000000009 */
[----:B0-----:R-:W-:-:S04]  /*0950*/  FFMA R8, R8, R5, R9 ;  /* 0x0000000508087223 */ /* 0x001fc80000000009 */
[----:B------:R-:W-:-:S04]  /*0960*/  FFMA R11, R11, R6, R8 ;  /* 0x000000060b0b7223 */ /* 0x000fc80000000008 */
[----:B--2---:R-:W-:-:S05]  /*0970*/  FFMA R7, R12, R7, R11 ;  /* 0x000000070c077223 */ /* 0x004fca000000000b */
[----:B------:R0:W-:Y:S01]  /*0980*/  STG.E desc[UR36][R26.64], R7 ;  /* 0x000000071a007986 */ /* 0x0001e2000c101924 */
[----:B------:R-:W-:Y:S06]  /*0990*/  BAR.SYNC.DEFER_BLOCKING 0x0 ;  /* 0x0000000000007b1d */ /* 0x000fec0000010000 */
[----:B------:R-:W-:Y:S05]  /*09a0*/  BRA.U UP0, `(.L_x_2) ;  /* 0xfffffff900407547 */ /* 0x000fea000b83ffff */
[----:B------:R-:W-:Y:S05]  /*09b0*/  EXIT ;  /* 0x000000000000794d */ /* 0x000fea0003800000 */
.L_x_3:
[----:B------:R-:W-:-:S00]  /*09c0*/  BRA `(.L_x_3) ;  /* 0xfffffffc00fc7947 */ /* 0x000fc0000383ffff */
[----:B------:R-:W-:-:S00]  /*09d0*/  NOP ;  /* 0x0000000000007918 */ /* 0x000fc00000000000 */
        /* <DEDUP_REMOVED lines=10> */
.L_x_10:


//--------------------- .text._Z29matrix_multiplication_kernel1PfS_S_iii --------------------------
	.section	.text._Z29matrix_multiplication_kernel1PfS_S_iii,"ax",@progbits
	.align	128
        .global         _Z29matrix_multiplication_kernel1PfS_S_iii
        .type           _Z29matrix_multiplication_kernel1PfS_S_iii,@function
        .size           _Z29matrix_multiplication_kernel1PfS_S_iii,(.L_x_11 - _Z29matrix_multiplication_kernel1PfS_S_iii)
        .other          _Z29matrix_multiplication_kernel1PfS_S_iii,@"STO_CUDA_ENTRY STV_DEFAULT"
_Z29matrix_multiplication_kernel1PfS_S_iii:
.text._Z29matrix_multiplication_kernel1PfS_S_iii:
[----:B------:R-:W-:Y:S08]  /*0000*/  LDC R1, c[0x0][0x37c] ;  /* 0x0000df00ff017b82 */ /* 0x000ff00000000800 */
[----:B------:R-:W0:Y:S01]  /*0010*/  LDC R0, c[0x0][0x39c] ;  /* 0x0000e700ff007b82 */ /* 0x000e220000000800 */
[----:B------:R-:W1:Y:S07]  /*0020*/  S2R R3, SR_TID.X ;  /* 0x0000000000037919 */ /* 0x000e6e0000002100 */
[----:B------:R-:W1:Y:S08]  /*0030*/  S2UR UR4, SR_CTAID.X ;  /* 0x00000000000479c3 */ /* 0x000e700000002500 */
[----:B------:R-:W1:Y:S01]  /*0040*/  LDC R6, c[0x0][0x360] ;  /* 0x0000d800ff067b82 */ /* 0x000e620000000800 */
[----:B0-----:R-:W-:Y:S01]  /*0050*/  ISETP.GE.AND P0, PT, R0, 0x1, PT ;  /* 0x000000010000780c */ /* 0x001fe20003f06270 */
[----:B-1----:R-:W-:-:S12]  /*0060*/  IMAD R6, R6, UR4, R3 ;  /* 0x0000000406067c24 */ /* 0x002fd8000f8e0203 */
[----:B------:R-:W-:Y:S05]  /*0070*/  @!P0 EXIT ;  /* 0x000000000000894d */ /* 0x000fea0003800000 */
[----:B------:R-:W0:Y:S01]  /*0080*/  S2R R5, SR_TID.Y ;  /* 0x0000000000057919 */ /* 0x000e220000002200 */
[----:B------:R-:W1:Y:S01]  /*0090*/  LDC R7, c[0x0][0x3a0] ;  /* 0x0000e800ff077b82 */ /* 0x000e620000000800 */
[----:B------:R-:W0:Y:S01]  /*00a0*/  LDCU UR6, c[0x0][0x364] ;  /* 0x00006c80ff0677ac */ /* 0x000e220008000800 */
[C---:B------:R-:W-:Y:S01]  /*00b0*/  ISETP.GE.U32.AND P1, PT, R0.reuse, 0x8, PT ;  /* 0x000000080000780c */ /* 0x040fe20003f26070 */
[----:B------:R-:W0:Y:S01]  /*00c0*/  S2R R4, SR_CTAID.Y ;  /* 0x0000000000047919 */ /* 0x000e220000002600 */
[----:B------:R-:W-:Y:S01]  /*00d0*/  LOP3.LUT R13, R0, 0x7, RZ, 0xc0, !PT ;  /* 0x00000007000d7812 */ /* 0x000fe200078ec0ff */
[----:B------:R-:W2:Y:S03]  /*00e0*/  LDCU.64 UR4, c[0x0][0x358] ;  /* 0x00006b00ff0477ac */ /* 0x000ea60008000a00 */
[----:B------:R-:W3:Y:S01]  /*00f0*/  LDC.64 R2, c[0x0][0x390] ;  /* 0x0000e400ff027b82 */ /* 0x000ee20000000a00 */
[----:B------:R-:W-:Y:S01]  /*0100*/  ISETP.NE.AND P0, PT, R13, RZ, PT ;  /* 0x000000ff0d00720c */ /* 0x000fe20003f05270 */
[----:B0-----:R-:W-:-:S04]  /*0110*/  IMAD R5, R4, UR6, R5 ;  /* 0x0000000604057c24 */ /* 0x001fc8000f8e0205 */
[C---:B-1----:R-:W-:Y:S02]  /*0120*/  IMAD R9, R5.reuse, R7, R6 ;  /* 0x0000000705097224 */ /* 0x042fe400078e0206 */
[----:B------:R-:W-:Y:S02]  /*0130*/  IMAD R8, R5, R0, RZ ;  /* 0x0000000005087224 */ /* 0x000fe400078e02ff */
[----:B---3--:R-:W-:-:S04]  /*0140*/  IMAD.WIDE R2, R9, 0x4, R2 ;  /* 0x0000000409027825 */ /* 0x008fc800078e0202 */
[----:B------:R-:W-:Y:S01]  /*0150*/  HFMA2 R9, -RZ, RZ, 0, 0 ;  /* 0x00000000ff097431 */ /* 0x000fe200000001ff */
[----:B--2---:R0:W5:Y:S01]  /*0160*/  LDG.E R11, desc[UR4][R2.64] ;  /* 0x00000004020b7981 */ /* 0x004162000c1e1900 */
[----:B------:R-:W-:Y:S05]  /*0170*/  @!P1 BRA `(.L_x_4) ;  /* 0x0000000000d89947 */ /* 0x000fea0003800000 */
[----:B------:R-:W1:Y:S01]  /*0180*/  LDC.64 R4, c[0x0][0x380] ;  /* 0x0000e000ff047b82 */ /* 0x000e620000000a00 */
[----:B------:R-:W-:Y:S02]  /*0190*/  LOP3.LUT R9, R0, 0x7ffffff8, RZ, 0xc0, !PT ;  /* 0x7ffffff800097812 */ /* 0x000fe400078ec0ff */
[----:B------:R-:W-:Y:S02]  /*01a0*/  MOV R12, R6 ;  /* 0x00000006000c7202 */ /* 0x000fe40000000f00 */
[----:B------:R-:W-:Y:S01]  /*01b0*/  IADD3 R10, PT, PT, -R9, RZ, RZ ;  /* 0x000000ff090a7210 */ /* 0x000fe20007ffe1ff */
[----:B-1----:R-:W-:-:S03]  /*01c0*/  IMAD.WIDE.U32 R4, R8, 0x4, R4 ;  /* 0x0000000408047825 */ /* 0x002fc600078e0004 */
[----:B------:R-:W-:-:S04]  /*01d0*/  IADD3 R4, P1, PT, R4, 0x10, RZ ;  /* 0x0000001004047810 */ /* 0x000fc80007f3e0ff */
[----:B------:R-:W-:-:S09]  /*01e0*/  IADD3.X R5, PT, PT, RZ, R5, RZ, P1, !PT ;  /* 0x00000005ff057210 */ /* 0x000fd20000ffe4ff */
.L_x_5:
[----:B------:R-:W1:Y:S01]  /*01f0*/  LDC.64 R14, c[0x0][0x388] ;  /* 0x0000e200ff0e7b82 */ /* 0x000e620000000a00 */
[----:B--2---:R-:W2:Y:S01]  /*0200*/  LDG.E R16, desc[UR4][R4.64+-0x10] ;  /* 0xfffff00404107981 */ /* 0x004ea2000c1e1900 */
[----:B-1----:R-:W-:-:S05]  /*0210*/  IMAD.WIDE R14, R12, 0x4, R14 ;  /* 0x000000040c0e7825 */ /* 0x002fca00078e020e */
[----:B------:R-:W2:Y:S02]  /*0220*/  LDG.E R17, desc[UR4][R14.64] ;  /* 0x000000040e117981 */ /* 0x000ea4000c1e1900 */
[----:B--2--5:R-:W-:Y:S01]  /*0230*/  FFMA R11, R16, R17, R11 ;  /* 0x00000011100b7223 */ /* 0x024fe2000000000b */
[----:B------:R-:W-:-:S04]  /*0240*/  IMAD.WIDE R16, R7, 0x4, R14 ;  /* 0x0000000407107825 */ /* 0x000fc800078e020e */
[----:B------:R1:W-:Y:S04]  /*0250*/  STG.E desc[UR4][R2.64], R11 ;  /* 0x0000000b02007986 */ /* 0x0003e8000c101904 */
[----:B------:R-:W2:Y:S04]  /*0260*/  LDG.E R18, desc[UR4][R4.64+-0xc] ;  /* 0xfffff40404127981 */ /* 0x000ea8000c1e1900 */
[----:B------:R-:W2:Y:S02]  /*0270*/  LDG.E R19, desc[UR4][R16.64] ;  /* 0x0000000410137981 */ /* 0x000ea4000c1e1900 */
[----:B--2---:R-:W-:Y:S01]  /*0280*/  FFMA R21, R18, R19, R11 ;  /* 0x0000001312157223 */ /* 0x004fe2000000000b */
[----:B------:R-:W-:-:S04]  /*0290*/  IMAD.WIDE R18, R7, 0x4, R16 ;  /* 0x0000000407127825 */ /* 0x000fc800078e0210 */
[----:B------:R2:W-:Y:S04]  /*02a0*/  STG.E desc[UR4][R2.64], R21 ;  /* 0x0000001502007986 */ /* 0x0005e8000c101904 */
[----:B------:R-:W3:Y:S04]  /*02b0*/  LDG.E R20, desc[UR4][R4.64+-0x8] ;  /* 0xfffff80404147981 */ /* 0x000ee8000c1e1900 */
[----:B------:R-:W3:Y:S01]  /*02c0*/  LDG.E R22, desc[UR4][R18.64] ;  /* 0x0000000412167981 */ /* 0x000ee2000c1e1900 */
[----:B------:R-:W-:-:S04]  /*02d0*/  IMAD.WIDE R14, R7, 0x4, R18 ;  /* 0x00000004070e7825 */ /* 0x000fc800078e0212 */
[----:B---3--:R-:W-:-:S05]  /*02e0*/  FFMA R23, R20, R22, R21 ;  /* 0x0000001614177223 */ /* 0x008fca0000000015 */
[----:B------:R3:W-:Y:S04]  /*02f0*/  STG.E desc[UR4][R2.64], R23 ;  /* 0x0000001702007986 */ /* 0x0007e8000c101904 */
[----:B------:R-:W4:Y:S04]  /*0300*/  LDG.E R20, desc[UR4][R4.64+-0x4] ;  /* 0xfffffc0404147981 */ /* 0x000f28000c1e1900 */
[----:B-1----:R-:W4:Y:S01]  /*0310*/  LDG.E R11, desc[UR4][R14.64] ;  /* 0x000000040e0b7981 */ /* 0x002f22000c1e1900 */
[----:B------:R-:W-:-:S04]  /*0320*/  IMAD.WIDE R16, R7, 0x4, R14 ;  /* 0x0000000407107825 */ /* 0x000fc800078e020e */
[----:B----4-:R-:W-:-:S05]  /*0330*/  FFMA R11, R20, R11, R23 ;  /* 0x0000000b140b7223 */ /* 0x010fca0000000017 */
[----:B------:R1:W-:Y:S04]  /*0340*/  STG.E desc[UR4][R2.64], R11 ;  /* 0x0000000b02007986 */ /* 0x0003e8000c101904 */
[----:B------:R-:W4:Y:S04]  /*0350*/  LDG.E R20, desc[UR4][R4.64] ;  /* 0x0000000404147981 */ /* 0x000f28000c1e1900 */
[----:B--2---:R-:W4:Y:S01]  /*0360*/  LDG.E R21, desc[UR4][R16.64] ;  /* 0x0000000410157981 */ /* 0x004f22000c1e1900 */
[----:B------:R-:W-:-:S04]  /*0370*/  IMAD.WIDE R18, R7, 0x4, R16 ;  /* 0x0000000407127825 */ /* 0x000fc800078e0210 */
[----:B----4-:R-:W-:-:S05]  /*0380*/  FFMA R21, R20, R21, R11 ;  /* 0x0000001514157223 */ /* 0x010fca000000000b */
[----:B------:R2:W-:Y:S04]  /*0390*/  STG.E desc[UR4][R2.64], R21 ;  /* 0x0000001502007986 */ /* 0x0005e8000c101904 */
[----:B------:R-:W3:Y:S04]  /*03a0*/  LDG.E R20, desc[UR4][R4.64+0x4] ;  /* 0x0000040404147981 */ /* 0x000ee8000c1e1900 */
[----:B------:R-:W3:Y:S01]  /*03b0*/  LDG.E R22, desc[UR4][R18.64] ;  /* 0x0000000412167981 */ /* 0x000ee2000c1e1900 */
[----:B------:R-:W-:-:S04]  /*03c0*/  IMAD.WIDE R14, R7, 0x4, R18 ;  /* 0x00000004070e7825 */ /* 0x000fc800078e0212 */
[----:B---3--:R-:W-:-:S05]  /*03d0*/  FFMA R23, R20, R22, R21 ;  /* 0x0000001614177223 */ /* 0x008fca0000000015 */
[----:B------:R2:W-:Y:S04]  /*03e0*/  STG.E desc[UR4][R2.64], R23 ;  /* 0x0000001702007986 */ /* 0x0005e8000c101904 */
[----:B------:R-:W3:Y:S04]  /*03f0*/  LDG.E R20, desc[UR4][R4.64+0x8] ;  /* 0x0000080404147981 */ /* 0x000ee8000c1e1900 */
[----:B-1----:R-:W3:Y:S01]  /*0400*/  LDG.E R11, desc[UR4][R14.64] ;  /* 0x000000040e0b7981 */ /* 0x002ee2000c1e1900 */
[----:B------:R-:W-:Y:S01]  /*0410*/  IMAD.WIDE R16, R7, 0x4, R14 ;  /* 0x0000000407107825 */ /* 0x000fe200078e020e */
[----:B------:R-:W-:-:S03]  /*0420*/  IADD3 R10, PT, PT, R10, 0x8, RZ ;  /* 0x000000080a0a7810 */ /* 0x000fc60007ffe0ff */
[----:B---3--:R-:W-:-:S05]  /*0430*/  FFMA R25, R20, R11, R23 ;  /* 0x0000000b14197223 */ /* 0x008fca0000000017 */
[----:B------:R2:W-:Y:S04]  /*0440*/  STG.E desc[UR4][R2.64], R25 ;  /* 0x0000001902007986 */ /* 0x0005e8000c101904 */
[----:B------:R-:W3:Y:S04]  /*0450*/  LDG.E R16, desc[UR4][R16.64] ;  /* 0x0000000410107981 */ /* 0x000ee8000c1e1900 */
[----:B------:R1:W3:Y:S01]  /*0460*/  LDG.E R20, desc[UR4][R4.64+0xc] ;  /* 0x00000c0404147981 */ /* 0x0002e2000c1e1900 */
[----:B------:R-:W-:Y:S02]  /*0470*/  ISETP.NE.AND P1, PT, R10, RZ, PT ;  /* 0x000000ff0a00720c */ /* 0x000fe40003f25270 */
[----:B------:R-:W-:-:S02]  /*0480*/  LEA R12, R7, R12, 0x3 ;  /* 0x0000000c070c7211 */ /* 0x000fc400078e18ff */
[----:B-1----:R-:W-:-:S04]  /*0490*/  IADD3 R4, P2, PT, R4, 0x20, RZ ;  /* 0x0000002004047810 */ /* 0x002fc80007f5e0ff */
[----:B------:R-:W-:Y:S01]  /*04a0*/  IADD3.X R5, PT, PT, RZ, R5, RZ, P2, !PT ;  /* 0x00000005ff057210 */ /* 0x000fe200017fe4ff */
[----:B---3--:R-:W-:-:S05]  /*04b0*/  FFMA R11, R20, R16, R25 ;  /* 0x00000010140b7223 */ /* 0x008fca0000000019 */
[----:B------:R2:W-:Y:S01]  /*04c0*/  STG.E desc[UR4][R2.64], R11 ;  /* 0x0000000b02007986 */ /* 0x0005e2000c101904 */
[----:B------:R-:W-:Y:S05]  /*04d0*/  @P1 BRA `(.L_x_5) ;  /* 0xfffffffc00441947 */ /* 0x000fea000383ffff */
.L_x_4:
[----:B------:R-:W-:Y:S05]  /*04e0*/  @!P0 EXIT ;  /* 0x000000000000894d */ /* 0x000fea0003800000 */
[----:B------:R-:W-:Y:S02]  /*04f0*/  ISETP.GE.U32.AND P1, PT, R13, 0x4, PT ;  /* 0x000000040d00780c */ /* 0x000fe40003f26070 */
[----:B------:R-:W-:-:S04]  /*0500*/  LOP3.LUT R16, R0, 0x3, RZ, 0xc0, !PT ;  /* 0x0000000300107812 */ /* 0x000fc800078ec0ff */
[----:B------:R-:W-:-:S07]  /*0510*/  ISETP.NE.AND P0, PT, R16, RZ, PT ;  /* 0x000000ff1000720c */ /* 0x000fce0003f05270 */
[----:B------:R-:W-:Y:S06]  /*0520*/  @!P1 BRA `(.L_x_6) ;  /* 0x00000000007c9947 */ /* 0x000fec0003800000 */
[----:B------:R-:W1:Y:S01]  /*0530*/  LDC.64 R14, c[0x0][0x380] ;  /* 0x0000e000ff0e7b82 */ /* 0x000e620000000a00 */
[----:B------:R-:W-:Y:S01]  /*0540*/  IADD3 R5, PT, PT, R8, R9, RZ ;  /* 0x0000000908057210 */ /* 0x000fe20007ffe0ff */
[----:B------:R-:W-:Y:S01]  /*0550*/  IMAD R17, R9, R7, R6 ;  /* 0x0000000709117224 */ /* 0x000fe200078e0206 */
[----:B------:R-:W3:Y:S05]  /*0560*/  LDCU.64 UR6, c[0x0][0x380] ;  /* 0x00007000ff0677ac */ /* 0x000eea0008000a00 */
[----:B------:R-:W4:Y:S01]  /*0570*/  LDC.64 R12, c[0x0][0x388] ;  /* 0x0000e200ff0c7b82 */ /* 0x000f220000000a00 */
[----:B-1----:R-:W-:-:S06]  /*0580*/  IMAD.WIDE.U32 R14, R5, 0x4, R14 ;  /* 0x00000004050e7825 */ /* 0x002fcc00078e000e */
[----:B------:R-:W2:Y:S01]  /*0590*/  LDG.E R14, desc[UR4][R14.64] ;  /* 0x000000040e0e7981 */ /* 0x000ea2000c1e1900 */
[----:B----4-:R-:W-:-:S05]  /*05a0*/  IMAD.WIDE R12, R17, 0x4, R12 ;  /* 0x00000004110c7825 */ /* 0x010fca00078e020c */
[----:B------:R-:W2:Y:S01]  /*05b0*/  LDG.E R10, desc[UR4][R12.64] ;  /* 0x000000040c0a7981 */ /* 0x000ea2000c1e1900 */
[----:B------:R-:W-:-:S04]  /*05c0*/  IADD3 R5, P1, PT, R8, R9, RZ ;  /* 0x0000000908057210 */ /* 0x000fc80007f3e0ff */
[----:B------:R-:W-:Y:S02]  /*05d0*/  IADD3.X R18, PT, PT, RZ, RZ, RZ, P1, !PT ;  /* 0x000000ffff127210 */ /* 0x000fe40000ffe4ff */
[----:B---3--:R-:W-:-:S04]  /*05e0*/  LEA R4, P1, R5, UR6, 0x2 ;  /* 0x0000000605047c11 */ /* 0x008fc8000f8210ff */
[----:B------:R-:W-:Y:S01]  /*05f0*/  LEA.HI.X R5, R5, UR7, R18, 0x2, P1 ;  /* 0x0000000705057c11 */ /* 0x000fe200088f1412 */
[----:B--2--5:R-:W-:Y:S01]  /*0600*/  FFMA R17, R14, R10, R11 ;  /* 0x0000000a0e117223 */ /* 0x024fe2000000000b */
[----:B------:R-:W-:-:S04]  /*0610*/  IMAD.WIDE R10, R7, 0x4, R12 ;  /* 0x00000004070a7825 */ /* 0x000fc800078e020c */
[----:B------:R1:W-:Y:S04]  /*0620*/  STG.E desc[UR4][R2.64], R17 ;  /* 0x0000001102007986 */ /* 0x0003e8000c101904 */
[----:B------:R-:W2:Y:S04]  /*0630*/  LDG.E R18, desc[UR4][R10.64] ;  /* 0x000000040a127981 */ /* 0x000ea8000c1e1900 */
[----:B------:R-:W2:Y:S01]  /*0640*/  LDG.E R14, desc[UR4][R4.64+0x4] ;  /* 0x00000404040e7981 */ /* 0x000ea2000c1e1900 */
[----:B------:R-:W-:-:S04]  /*0650*/  IMAD.WIDE R12, R7, 0x4, R10 ;  /* 0x00000004070c7825 */ /* 0x000fc800078e020a */
[----:B--2---:R-:W-:-:S05]  /*0660*/  FFMA R19, R14, R18, R17 ;  /* 0x000000120e137223 */ /* 0x004fca0000000011 */
[----:B------:R1:W-:Y:S04]  /*0670*/  STG.E desc[UR4][R2.64], R19 ;  /* 0x0000001302007986 */ /* 0x0003e8000c101904 */
[----:B------:R-:W2:Y:S04]  /*0680*/  LDG.E R14, desc[UR4][R4.64+0x8] ;  /* 0x00000804040e7981 */ /* 0x000ea8000c1e1900 */
[----:B------:R-:W2:Y:S02]  /*0690*/  LDG.E R15, desc[UR4][R12.64] ;  /* 0x000000040c0f7981 */ /* 0x000ea4000c1e1900 */
[----:B--2---:R-:W-:Y:S01]  /*06a0*/  FFMA R21, R14, R15, R19 ;  /* 0x0000000f0e157223 */ /* 0x004fe20000000013 */
[----:B------:R-:W-:-:S04]  /*06b0*/  IMAD.WIDE R14, R7, 0x4, R12 ;  /* 0x00000004070e7825 */ /* 0x000fc800078e020c */
[----:B------:R1:W-:Y:S04]  /*06c0*/  STG.E desc[UR4][R2.64], R21 ;  /* 0x0000001502007986 */ /* 0x0003e8000c101904 */
[----:B------:R-:W2:Y:S04]  /*06d0*/  LDG.E R18, desc[UR4][R4.64+0xc] ;  /* 0x00000c0404127981 */ /* 0x000ea8000c1e1900 */
[----:B------:R-:W2:Y:S01]  /*06e0*/  LDG.E R14, desc[UR4][R14.64] ;  /* 0x000000040e0e7981 */ /* 0x000ea2000c1e1900 */
[----:B------:R-:W-:Y:S01]  /*06f0*/  IADD3 R9, PT, PT, R9, 0x4, RZ ;  /* 0x0000000409097810 */ /* 0x000fe20007ffe0ff */
[----:B--2---:R-:W-:-:S05]  /*0700*/  FFMA R11, R18, R14, R21 ;  /* 0x0000000e120b7223 */ /* 0x004fca0000000015 */
[----:B------:R1:W-:Y:S02]  /*0710*/  STG.E desc[UR4][R2.64], R11 ;  /* 0x0000000b02007986 */ /* 0x0003e4000c101904 */
.L_x_6:
[----:B------:R-:W-:Y:S05]  /*0720*/  @!P0 EXIT ;  /* 0x000000000000894d */ /* 0x000fea0003800000 */
[----:B------:R-:W-:Y:S02]  /*0730*/  ISETP.NE.AND P1, PT, R16, 0x1, PT ;  /* 0x000000011000780c */ /* 0x000fe40003f25270 */
[----:B------:R-:W-:-:S04]  /*0740*/  LOP3.LUT R0, R0, 0x1, RZ, 0xc0, !PT ;  /* 0x0000000100007812 */ /* 0x000fc800078ec0ff */
[----:B------:R-:W-:-:S07]  /*0750*/  ISETP.NE.U32.AND P0, PT, R0, 0x1, PT ;  /* 0x000000010000780c */ /* 0x000fce0003f05070 */
[----:B------:R-:W-:Y:S06]  /*0760*/  @!P1 BRA `(.L_x_7) ;  /* 0x0000000000549947 */ /* 0x000fec0003800000 */
[----:B------:R-:W3:Y:S01]  /*0770*/  LDC.64 R4, c[0x0][0x380] ;  /* 0x0000e000ff047b82 */ /* 0x000ee20000000a00 */
[----:B------:R-:W-:Y:S01]  /*0780*/  IADD3 R13, PT, PT, R8, R9, RZ ;  /* 0x00000009080d7210 */ /* 0x000fe20007ffe0ff */
[----:B-1----:R-:W-:Y:S01]  /*0790*/  IMAD R17, R9, R7, R6 ;  /* 0x0000000709117224 */ /* 0x002fe200078e0206 */
[----:B------:R-:W1:Y:S05]  /*07a0*/  LDCU.64 UR6, c[0x0][0x380] ;  /* 0x00007000ff0677ac */ /* 0x000e6a0008000a00 */
[----:B------:R-:W4:Y:S01]  /*07b0*/  LDC.64 R14, c[0x0][0x388] ;  /* 0x0000e200ff0e7b82 */ /* 0x000f220000000a00 */
[----:B---3--:R-:W-:-:S06]  /*07c0*/  IMAD.WIDE.U32 R12, R13, 0x4, R4 ;  /* 0x000000040d0c7825 */ /* 0x008fcc00078e0004 */
[----:B------:R-:W3:Y:S01]  /*07d0*/  LDG.E R12, desc[UR4][R12.64] ;  /* 0x000000040c0c7981 */ /* 0x000ee2000c1e1900 */
[----:B----4-:R-:W-:-:S05]  /*07e0*/  IMAD.WIDE R14, R17, 0x4, R14 ;  /* 0x00000004110e7825 */ /* 0x010fca00078e020e */
[----:B------:R-:W3:Y:S01]  /*07f0*/  LDG.E R0, desc[UR4][R14.64] ;  /* 0x000000040e007981 */ /* 0x000ee2000c1e1900 */
[----:B------:R-:W-:-:S04]  /*0800*/  IADD3 R5, P1, PT, R8, R9, RZ ;  /* 0x0000000908057210 */ /* 0x000fc80007f3e0ff */
[----:B------:R-:W-:Y:S02]  /*0810*/  IADD3.X R10, PT, PT, RZ, RZ, RZ, P1, !PT ;  /* 0x000000ffff0a7210 */ /* 0x000fe40000ffe4ff */
[----:B-1----:R-:W-:Y:S01]  /*0820*/  LEA R4, P1, R5, UR6, 0x2 ;  /* 0x0000000605047c11 */ /* 0x002fe2000f8210ff */
[----:B------:R-:W-:-:S03]  /*0830*/  IMAD.WIDE R16, R7, 0x4, R14 ;  /* 0x0000000407107825 */ /* 0x000fc600078e020e */
[----:B------:R-:W-:Y:S01]  /*0840*/  LEA.HI.X R5, R5, UR7, R10, 0x2, P1 ;  /* 0x0000000705057c11 */ /* 0x000fe200088f140a */
[----:B---3-5:R-:W-:-:S05]  /*0850*/  FFMA R19, R12, R0, R11 ;  /* 0x000000000c137223 */ /* 0x028fca000000000b */
[----:B------:R3:W-:Y:S04]  /*0860*/  STG.E desc[UR4][R2.64], R19 ;  /* 0x0000001302007986 */ /* 0x0007e8000c101904 */
[----:B------:R-:W2:Y:S04]  /*0870*/  LDG.E R16, desc[UR4][R16.64] ;  /* 0x0000000410107981 */ /* 0x000ea8000c1e1900 */
[----:B------:R-:W2:Y:S01]  /*0880*/  LDG.E R4, desc[UR4][R4.64+0x4] ;  /* 0x0000040404047981 */ /* 0x000ea2000c1e1900 */
[----:B------:R-:W-:Y:S01]  /*0890*/  IADD3 R9, PT, PT, R9, 0x2, RZ ;  /* 0x0000000209097810 */ /* 0x000fe20007ffe0ff */
[----:B--2---:R-:W-:-:S05]  /*08a0*/  FFMA R11, R4, R16, R19 ;  /* 0x00000010040b7223 */ /* 0x004fca0000000013 */
[----:B------:R3:W-:Y:S02]  /*08b0*/  STG.E desc[UR4][R2.64], R11 ;  /* 0x0000000b02007986 */ /* 0x0007e4000c101904 */
.L_x_7:
[----:B------:R-:W-:Y:S05]  /*08c0*/  @P0 EXIT ;  /* 0x000000000000094d */ /* 0x000fea0003800000 */
[----:B------:R-:W4:Y:S01]  /*08d0*/  LDC.64 R4, c[0x0][0x380] ;  /* 0x0000e000ff047b82 */ /* 0x000f220000000a00 */
[----:B------:R-:W-:Y:S01]  /*08e0*/  IADD3 R15, PT, PT, R8, R9, RZ ;  /* 0x00000009080f7210 */ /* 0x000fe20007ffe0ff */
[----:B------:R-:W-:-:S06]  /*08f0*/  IMAD R7, R9, R7, R6 ;  /* 0x0000000709077224 */ /* 0x000fcc00078e0206 */
[----:B------:R-:W0:Y:S01]  /*0900*/  LDC.64 R12, c[0x0][0x388] ;  /* 0x0000e200ff0c7b82 */ /* 0x000e220000000a00 */
[----:B----4-:R-:W-:-:S06]  /*0910*/  IMAD.WIDE.U32 R4, R15, 0x4, R4 ;  /* 0x000000040f047825 */ /* 0x010fcc00078e0004 */
[----:B------:R-:W1:Y:S01]  /*0920*/  LDG.E R4, desc[UR4][R4.64] ;  /* 0x0000000404047981 */ /* 0x000e62000c1e1900 */
[----:B0-----:R-:W-:-:S06]  /*0930*/  IMAD.WIDE R6, R7, 0x4, R12 ;  /* 0x0000000407067825 */ /* 0x001fcc00078e020c */
[----:B------:R-:W1:Y:S02]  /*0940*/  LDG.E R6, desc[UR4][R6.64] ;  /* 0x0000000406067981 */ /* 0x000e64000c1e1900 */
[----:B-123-5:R-:W-:-:S05]  /*0950*/  FFMA R11, R4, R6, R11 ;  /* 0x00000006040b7223 */ /* 0x02efca000000000b */
[----:B------:R-:W-:Y:S01]  /*0960*/  STG.E desc[UR4][R2.64], R11 ;  /* 0x0000000b02007986 */ /* 0x000fe2000c101904 */
[----:B------:R-:W-:Y:S05]  /*0970*/  EXIT ;  /* 0x000000000000794d */ /* 0x000fea0003800000 */
.L_x_8:
        /* <DEDUP_REMOVED lines=16> */
.L_x_11:


//--------------------- .text._Z11warm_up_gpuv    --------------------------
	.section	.text._Z11warm_up_gpuv,"ax",@progbits
	.align	128
        .global         _Z11warm_up_gpuv
        .type           _Z11warm_up_gpuv,@function
        .size           _Z11warm_up_gpuv,(.L_x_12 - _Z11warm_up_gpuv)
        .other          _Z11warm_up_gpuv,@"STO_CUDA_ENTRY STV_DEFAULT"
_Z11warm_up_gpuv:
.text._Z11warm_up_gpuv:
[----:B------:R-:W-:Y:S01]  /*0000*/  LDC R1, c[0x0][0x37c] ;  /* 0x0000df00ff017b82 */ /* 0x000fe20000000800 */
[----:B------:R-:W-:Y:S05]  /*0010*/  EXIT ;  /* 0x000000000000794d */ /* 0x000fea0003800000 */
.L_x_9:
        /* <DEDUP_REMOVED lines=14> */
.L_x_12:


//--------------------- .nv.global.init           --------------------------
	.section	.nv.global.init,"aw",@progbits
.nv.global.init:
	.type		$str,@object
	.size		$str,(.L_0 - $str)
$str:
        /*0000*/ 	.byte	0x42, 0x20, 0x25, 0x64, 0x20, 0x25, 0x66, 0x0a, 0x00
.L_0:


//--------------------- .nv.shared._Z29matrix_multiplication_kernel2PfS_S_iii --------------------------
	.section	.nv.shared._Z29matrix_multiplication_kernel2PfS_S_iii,"aw",@nobits
	.sectionflags	@""
	.align	4
.nv.shared._Z29matrix_multiplication_kernel2PfS_S_iii:
	.zero		9216


//--------------------- .nv.shared.reserved.0     --------------------------
	.section	.nv.shared.reserved.0,"aw",@nobits
	.weak		__nv_reservedSMEM_offset_0_alias
	.size		__nv_reservedSMEM_offset_0_alias, 0, 64
	.other		__nv_reservedSMEM_offset_0_alias,@"STO_CUDA_RESERVED_SHARED STV_DEFAULT"
__nv_reservedSMEM_offset_0_alias:
	.zero		0
	.zero		64


//--------------------- .nv.constant0._Z29matrix_multiplication_kernel2PfS_S_iii --------------------------
	.section	.nv.constant0._Z29matrix_multiplication_kernel2PfS_S_iii,"a",@progbits
	.sectionflags	@""
	.align	4
.nv.constant0._Z29matrix_multiplication_kernel2PfS_S_iii:
	.zero		932


//--------------------- .nv.constant0._Z29matrix_multiplication_kernel1PfS_S_iii --------------------------
	.section	.nv.constant0._Z29matrix_multiplication_kernel1PfS_S_iii,"a",@progbits
	.sectionflags	@""
	.align	4
.nv.constant0._Z29matrix_multiplication_kernel1PfS_S_iii:
	.zero		932


//--------------------- .nv.constant0._Z11warm_up_gpuv --------------------------
	.section	.nv.constant0._Z11warm_up_gpuv,"a",@progbits
	.sectionflags	@""
	.align	4
.nv.constant0._Z11warm_up_gpuv:
	.zero		896


//--------------------- SYMBOLS --------------------------

	.type		.nv.reservedSmem.offset0,@object
	.size		.nv.reservedSmem.offset0,0x4
	.type		.nv.reservedSmem.cap,@object
	.size		.nv.reservedSmem.cap,0x4
	.type		vprintf,@function
